//
// Generated by NVIDIA NVVM Compiler
//
// Compiler Build ID: CL-36424714
// Cuda compilation tools, release 13.0, V13.0.88
// Based on NVVM 20.0.0
//

.version 9.0
.target sm_100
.address_size 64

	// .globl	_Z17per_row_AB_kernelPlS_S_ll

.visible .entry _Z17per_row_AB_kernelPlS_S_ll(
	.param .u64 .ptr .align 1 _Z17per_row_AB_kernelPlS_S_ll_param_0,
	.param .u64 .ptr .align 1 _Z17per_row_AB_kernelPlS_S_ll_param_1,
	.param .u64 .ptr .align 1 _Z17per_row_AB_kernelPlS_S_ll_param_2,
	.param .u64 _Z17per_row_AB_kernelPlS_S_ll_param_3,
	.param .u64 _Z17per_row_AB_kernelPlS_S_ll_param_4
)
{
	.reg .pred 	%p<13>;
	.reg .b32 	%r<11>;
	.reg .b32 	%f<2>;
	.reg .b64 	%rd<211>;

	ld.param.u64 	%rd51, [_Z17per_row_AB_kernelPlS_S_ll_param_0];
	ld.param.u64 	%rd54, [_Z17per_row_AB_kernelPlS_S_ll_param_1];
	ld.param.u64 	%rd55, [_Z17per_row_AB_kernelPlS_S_ll_param_2];
	ld.param.u64 	%rd52, [_Z17per_row_AB_kernelPlS_S_ll_param_3];
	ld.param.u64 	%rd53, [_Z17per_row_AB_kernelPlS_S_ll_param_4];
	cvta.to.global.u64 	%rd1, %rd55;
	cvta.to.global.u64 	%rd2, %rd54;
	mov.u32 	%r1, %ntid.x;
	mov.u32 	%r2, %ctaid.x;
	mov.u32 	%r3, %tid.x;
	mad.lo.s32 	%r4, %r1, %r2, %r3;
	cvt.u64.u32 	%rd3, %r4;
	and.b64  	%rd56, %rd52, -4294967296;
	setp.ne.s64 	%p1, %rd56, 0;
	@%p1 bra 	$L__BB0_2;
	cvt.u32.u64 	%r5, %rd52;
	cvt.u32.u64 	%r6, %rd3;
	div.u32 	%r7, %r6, %r5;
	mul.lo.s32 	%r8, %r7, %r5;
	sub.s32 	%r9, %r6, %r8;
	cvt.u64.u32 	%rd202, %r7;
	cvt.u64.u32 	%rd203, %r9;
	bra.uni 	$L__BB0_3;
$L__BB0_2:
	div.s64 	%rd202, %rd3, %rd52;
	mul.lo.s64 	%rd57, %rd202, %rd52;
	sub.s64 	%rd203, %rd3, %rd57;
$L__BB0_3:
	mul.lo.s64 	%rd58, %rd52, %rd52;
	setp.le.u64 	%p2, %rd58, %rd3;
	setp.lt.s64 	%p3, %rd53, 1;
	or.pred  	%p4, %p2, %p3;
	@%p4 bra 	$L__BB0_17;
	cvt.rn.f32.s64 	%f1, %rd202;
	cvt.rzi.u32.f32 	%r10, %f1;
	cvt.u64.u32 	%rd60, %r10;
	mul.lo.s64 	%rd10, %rd53, %rd60;
	mul.lo.s64 	%rd11, %rd203, %rd53;
	and.b64  	%rd12, %rd53, 7;
	add.s64 	%rd13, %rd12, -1;
	and.b64  	%rd14, %rd53, 3;
	and.b64  	%rd15, %rd53, 9223372036854775800;
	and.b64  	%rd16, %rd53, 1;
	mul.lo.s64 	%rd17, %rd53, %rd10;
	mul.lo.s64 	%rd61, %rd53, %rd52;
	shl.b64 	%rd18, %rd61, 6;
	shl.b64 	%rd19, %rd52, 3;
	add.s64 	%rd62, %rd10, 7;
	mul.lo.s64 	%rd20, %rd53, %rd62;
	add.s64 	%rd63, %rd10, 6;
	mul.lo.s64 	%rd21, %rd53, %rd63;
	add.s64 	%rd64, %rd10, 5;
	mul.lo.s64 	%rd22, %rd53, %rd64;
	add.s64 	%rd65, %rd10, 4;
	mul.lo.s64 	%rd23, %rd53, %rd65;
	add.s64 	%rd66, %rd10, 3;
	mul.lo.s64 	%rd24, %rd53, %rd66;
	add.s64 	%rd67, %rd10, 2;
	mul.lo.s64 	%rd25, %rd53, %rd67;
	shl.b64 	%rd68, %rd11, 3;
	add.s64 	%rd69, %rd68, %rd2;
	add.s64 	%rd26, %rd69, 32;
	add.s64 	%rd27, %rd17, %rd53;
	cvta.to.global.u64 	%rd28, %rd51;
	mov.b64 	%rd204, 0;
$L__BB0_5:
	setp.lt.u64 	%p5, %rd53, 8;
	add.s64 	%rd71, %rd204, %rd10;
	shl.b64 	%rd72, %rd71, 3;
	add.s64 	%rd30, %rd28, %rd72;
	mov.b64 	%rd209, 0;
	@%p5 bra 	$L__BB0_8;
	add.s64 	%rd73, %rd17, %rd204;
	mad.lo.s64 	%rd74, %rd52, %rd73, %rd203;
	shl.b64 	%rd31, %rd74, 3;
	add.s64 	%rd75, %rd20, %rd204;
	shl.b64 	%rd76, %rd203, 3;
	mad.lo.s64 	%rd32, %rd19, %rd75, %rd76;
	add.s64 	%rd77, %rd21, %rd204;
	mad.lo.s64 	%rd33, %rd19, %rd77, %rd76;
	add.s64 	%rd78, %rd22, %rd204;
	mad.lo.s64 	%rd34, %rd19, %rd78, %rd76;
	add.s64 	%rd79, %rd23, %rd204;
	mad.lo.s64 	%rd35, %rd19, %rd79, %rd76;
	add.s64 	%rd80, %rd24, %rd204;
	mad.lo.s64 	%rd36, %rd19, %rd80, %rd76;
	add.s64 	%rd81, %rd25, %rd204;
	mad.lo.s64 	%rd37, %rd19, %rd81, %rd76;
	add.s64 	%rd82, %rd27, %rd204;
	mad.lo.s64 	%rd38, %rd19, %rd82, %rd76;
	mov.u64 	%rd205, %rd26;
	mov.u64 	%rd206, %rd1;
	mov.u64 	%rd207, %rd15;
$L__BB0_7:
	.pragma "nounroll";
	ld.global.u64 	%rd83, [%rd30];
	ld.global.u64 	%rd84, [%rd205+-32];
	mul.lo.s64 	%rd85, %rd84, %rd83;
	add.s64 	%rd86, %rd206, %rd31;
	st.global.u64 	[%rd86], %rd85;
	ld.global.u64 	%rd87, [%rd30];
	ld.global.u64 	%rd88, [%rd205+-24];
	mul.lo.s64 	%rd89, %rd88, %rd87;
	add.s64 	%rd90, %rd206, %rd38;
	st.global.u64 	[%rd90], %rd89;
	ld.global.u64 	%rd91, [%rd30];
	ld.global.u64 	%rd92, [%rd205+-16];
	mul.lo.s64 	%rd93, %rd92, %rd91;
	add.s64 	%rd94, %rd206, %rd37;
	st.global.u64 	[%rd94], %rd93;
	ld.global.u64 	%rd95, [%rd30];
	ld.global.u64 	%rd96, [%rd205+-8];
	mul.lo.s64 	%rd97, %rd96, %rd95;
	add.s64 	%rd98, %rd206, %rd36;
	st.global.u64 	[%rd98], %rd97;
	ld.global.u64 	%rd99, [%rd30];
	ld.global.u64 	%rd100, [%rd205];
	mul.lo.s64 	%rd101, %rd100, %rd99;
	add.s64 	%rd102, %rd206, %rd35;
	st.global.u64 	[%rd102], %rd101;
	ld.global.u64 	%rd103, [%rd30];
	ld.global.u64 	%rd104, [%rd205+8];
	mul.lo.s64 	%rd105, %rd104, %rd103;
	add.s64 	%rd106, %rd206, %rd34;
	st.global.u64 	[%rd106], %rd105;
	ld.global.u64 	%rd107, [%rd30];
	ld.global.u64 	%rd108, [%rd205+16];
	mul.lo.s64 	%rd109, %rd108, %rd107;
	add.s64 	%rd110, %rd206, %rd33;
	st.global.u64 	[%rd110], %rd109;
	ld.global.u64 	%rd111, [%rd30];
	ld.global.u64 	%rd112, [%rd205+24];
	mul.lo.s64 	%rd113, %rd112, %rd111;
	add.s64 	%rd114, %rd206, %rd32;
	st.global.u64 	[%rd114], %rd113;
	add.s64 	%rd207, %rd207, -8;
	add.s64 	%rd206, %rd206, %rd18;
	add.s64 	%rd205, %rd205, 64;
	setp.ne.s64 	%p6, %rd207, 0;
	mov.u64 	%rd209, %rd15;
	@%p6 bra 	$L__BB0_7;
$L__BB0_8:
	setp.eq.s64 	%p7, %rd12, 0;
	@%p7 bra 	$L__BB0_16;
	setp.lt.u64 	%p8, %rd13, 3;
	@%p8 bra 	$L__BB0_11;
	ld.global.u64 	%rd115, [%rd30];
	add.s64 	%rd116, %rd209, %rd11;
	shl.b64 	%rd117, %rd116, 3;
	add.s64 	%rd118, %rd2, %rd117;
	ld.global.u64 	%rd119, [%rd118];
	mul.lo.s64 	%rd120, %rd119, %rd115;
	add.s64 	%rd121, %rd209, %rd10;
	mad.lo.s64 	%rd122, %rd121, %rd53, %rd204;
	mad.lo.s64 	%rd123, %rd122, %rd52, %rd203;
	shl.b64 	%rd124, %rd123, 3;
	add.s64 	%rd125, %rd1, %rd124;
	st.global.u64 	[%rd125], %rd120;
	add.s64 	%rd126, %rd209, 1;
	and.b64  	%rd127, %rd126, 4294967295;
	ld.global.u64 	%rd128, [%rd30];
	add.s64 	%rd129, %rd127, %rd11;
	shl.b64 	%rd130, %rd129, 3;
	add.s64 	%rd131, %rd2, %rd130;
	ld.global.u64 	%rd132, [%rd131];
	mul.lo.s64 	%rd133, %rd132, %rd128;
	add.s64 	%rd134, %rd127, %rd10;
	mad.lo.s64 	%rd135, %rd134, %rd53, %rd204;
	mad.lo.s64 	%rd136, %rd135, %rd52, %rd203;
	shl.b64 	%rd137, %rd136, 3;
	add.s64 	%rd138, %rd1, %rd137;
	st.global.u64 	[%rd138], %rd133;
	add.s64 	%rd139, %rd209, 2;
	and.b64  	%rd140, %rd139, 4294967295;
	ld.global.u64 	%rd141, [%rd30];
	add.s64 	%rd142, %rd140, %rd11;
	shl.b64 	%rd143, %rd142, 3;
	add.s64 	%rd144, %rd2, %rd143;
	ld.global.u64 	%rd145, [%rd144];
	mul.lo.s64 	%rd146, %rd145, %rd141;
	add.s64 	%rd147, %rd140, %rd10;
	mad.lo.s64 	%rd148, %rd147, %rd53, %rd204;
	mad.lo.s64 	%rd149, %rd148, %rd52, %rd203;
	shl.b64 	%rd150, %rd149, 3;
	add.s64 	%rd151, %rd1, %rd150;
	st.global.u64 	[%rd151], %rd146;
	add.s64 	%rd152, %rd209, 3;
	and.b64  	%rd153, %rd152, 4294967295;
	ld.global.u64 	%rd154, [%rd30];
	add.s64 	%rd155, %rd153, %rd11;
	shl.b64 	%rd156, %rd155, 3;
	add.s64 	%rd157, %rd2, %rd156;
	ld.global.u64 	%rd158, [%rd157];
	mul.lo.s64 	%rd159, %rd158, %rd154;
	add.s64 	%rd160, %rd153, %rd10;
	mad.lo.s64 	%rd161, %rd160, %rd53, %rd204;
	mad.lo.s64 	%rd162, %rd161, %rd52, %rd203;
	shl.b64 	%rd163, %rd162, 3;
	add.s64 	%rd164, %rd1, %rd163;
	st.global.u64 	[%rd164], %rd159;
	add.s64 	%rd165, %rd209, 4;
	and.b64  	%rd209, %rd165, 4294967295;
$L__BB0_11:
	setp.eq.s64 	%p9, %rd14, 0;
	@%p9 bra 	$L__BB0_16;
	setp.eq.s64 	%p10, %rd14, 1;
	@%p10 bra 	$L__BB0_14;
	ld.global.u64 	%rd166, [%rd30];
	add.s64 	%rd167, %rd209, %rd11;
	shl.b64 	%rd168, %rd167, 3;
	add.s64 	%rd169, %rd2, %rd168;
	ld.global.u64 	%rd170, [%rd169];
	mul.lo.s64 	%rd171, %rd170, %rd166;
	add.s64 	%rd172, %rd209, %rd10;
	mad.lo.s64 	%rd173, %rd172, %rd53, %rd204;
	mad.lo.s64 	%rd174, %rd173, %rd52, %rd203;
	shl.b64 	%rd175, %rd174, 3;
	add.s64 	%rd176, %rd1, %rd175;
	st.global.u64 	[%rd176], %rd171;
	add.s64 	%rd177, %rd209, 1;
	and.b64  	%rd178, %rd177, 4294967295;
	ld.global.u64 	%rd179, [%rd30];
	add.s64 	%rd180, %rd178, %rd11;
	shl.b64 	%rd181, %rd180, 3;
	add.s64 	%rd182, %rd2, %rd181;
	ld.global.u64 	%rd183, [%rd182];
	mul.lo.s64 	%rd184, %rd183, %rd179;
	add.s64 	%rd185, %rd178, %rd10;
	mad.lo.s64 	%rd186, %rd185, %rd53, %rd204;
	mad.lo.s64 	%rd187, %rd186, %rd52, %rd203;
	shl.b64 	%rd188, %rd187, 3;
	add.s64 	%rd189, %rd1, %rd188;
	st.global.u64 	[%rd189], %rd184;
	add.s64 	%rd190, %rd209, 2;
	and.b64  	%rd209, %rd190, 4294967295;
$L__BB0_14:
	setp.eq.s64 	%p11, %rd16, 0;
	@%p11 bra 	$L__BB0_16;
	ld.global.u64 	%rd191, [%rd30];
	add.s64 	%rd192, %rd209, %rd11;
	shl.b64 	%rd193, %rd192, 3;
	add.s64 	%rd194, %rd2, %rd193;
	ld.global.u64 	%rd195, [%rd194];
	mul.lo.s64 	%rd196, %rd195, %rd191;
	add.s64 	%rd197, %rd209, %rd10;
	mad.lo.s64 	%rd198, %rd197, %rd53, %rd204;
	mad.lo.s64 	%rd199, %rd198, %rd52, %rd203;
	shl.b64 	%rd200, %rd199, 3;
	add.s64 	%rd201, %rd1, %rd200;
	st.global.u64 	[%rd201], %rd196;
$L__BB0_16:
	add.s64 	%rd204, %rd204, 1;
	setp.gt.s64 	%p12, %rd53, %rd204;
	@%p12 bra 	$L__BB0_5;
$L__BB0_17:
	ret;

}
	// .globl	_Z20per_column_AB_kernelPlS_S_ll
.visible .entry _Z20per_column_AB_kernelPlS_S_ll(
	.param .u64 .ptr .align 1 _Z20per_column_AB_kernelPlS_S_ll_param_0,
	.param .u64 .ptr .align 1 _Z20per_column_AB_kernelPlS_S_ll_param_1,
	.param .u64 .ptr .align 1 _Z20per_column_AB_kernelPlS_S_ll_param_2,
	.param .u64 _Z20per_column_AB_kernelPlS_S_ll_param_3,
	.param .u64 _Z20per_column_AB_kernelPlS_S_ll_param_4
)
{
	.reg .pred 	%p<13>;
	.reg .b32 	%r<14>;
	.reg .b32 	%f<2>;
	.reg .b64 	%rd<167>;

	ld.param.u64 	%rd36, [_Z20per_column_AB_kernelPlS_S_ll_param_0];
	ld.param.u64 	%rd39, [_Z20per_column_AB_kernelPlS_S_ll_param_1];
	ld.param.u64 	%rd40, [_Z20per_column_AB_kernelPlS_S_ll_param_2];
	ld.param.u64 	%rd37, [_Z20per_column_AB_kernelPlS_S_ll_param_3];
	ld.param.u64 	%rd38, [_Z20per_column_AB_kernelPlS_S_ll_param_4];
	cvta.to.global.u64 	%rd1, %rd40;
	cvta.to.global.u64 	%rd2, %rd39;
	mov.u32 	%r2, %ctaid.x;
	mov.u32 	%r3, %ntid.y;
	mov.u32 	%r4, %ntid.x;
	mov.u32 	%r5, %tid.x;
	mov.u32 	%r6, %tid.y;
	mad.lo.s32 	%r7, %r4, %r2, %r5;
	mad.lo.s32 	%r8, %r7, %r3, %r6;
	cvt.u64.u32 	%rd3, %r8;
	and.b64  	%rd41, %rd38, -4294967296;
	setp.ne.s64 	%p1, %rd41, 0;
	@%p1 bra 	$L__BB1_2;
	cvt.u32.u64 	%r9, %rd38;
	cvt.u32.u64 	%r10, %rd3;
	div.u32 	%r11, %r10, %r9;
	mul.lo.s32 	%r12, %r11, %r9;
	sub.s32 	%r13, %r10, %r12;
	cvt.u64.u32 	%rd158, %r11;
	cvt.u64.u32 	%rd159, %r13;
	bra.uni 	$L__BB1_3;
$L__BB1_2:
	div.s64 	%rd158, %rd3, %rd38;
	mul.lo.s64 	%rd42, %rd158, %rd38;
	sub.s64 	%rd159, %rd3, %rd42;
$L__BB1_3:
	mul.lo.s64 	%rd43, %rd38, %rd38;
	setp.le.u64 	%p2, %rd43, %rd3;
	setp.lt.s64 	%p3, %rd37, 1;
	or.pred  	%p4, %p2, %p3;
	@%p4 bra 	$L__BB1_17;
	cvt.rn.f32.s64 	%f1, %rd158;
	cvt.rzi.u32.f32 	%r1, %f1;
	and.b64  	%rd10, %rd37, 7;
	and.b64  	%rd11, %rd37, 3;
	and.b64  	%rd12, %rd37, 9223372036854775800;
	and.b64  	%rd13, %rd37, 1;
	shl.b64 	%rd14, %rd38, 6;
	shl.b64 	%rd15, %rd37, 3;
	shl.b64 	%rd16, %rd38, 3;
	cvta.to.global.u64 	%rd17, %rd36;
	mov.b64 	%rd160, 0;
$L__BB1_5:
	setp.lt.u64 	%p5, %rd37, 8;
	mul.lo.s64 	%rd46, %rd160, %rd38;
	cvt.u64.u32 	%rd47, %r1;
	add.s64 	%rd48, %rd46, %rd47;
	shl.b64 	%rd49, %rd48, 3;
	add.s64 	%rd19, %rd17, %rd49;
	add.s64 	%rd50, %rd46, %rd159;
	mad.lo.s64 	%rd20, %rd50, %rd38, %rd47;
	mul.lo.s64 	%rd21, %rd20, %rd37;
	mov.b64 	%rd165, 0;
	@%p5 bra 	$L__BB1_8;
	shl.b64 	%rd51, %rd159, 3;
	add.s64 	%rd162, %rd2, %rd51;
	mad.lo.s64 	%rd52, %rd15, %rd20, %rd1;
	add.s64 	%rd161, %rd52, 32;
	mov.u64 	%rd163, %rd12;
$L__BB1_7:
	.pragma "nounroll";
	ld.global.u64 	%rd53, [%rd19];
	ld.global.u64 	%rd54, [%rd162];
	mul.lo.s64 	%rd55, %rd54, %rd53;
	st.global.u64 	[%rd161+-32], %rd55;
	ld.global.u64 	%rd56, [%rd19];
	add.s64 	%rd57, %rd162, %rd16;
	ld.global.u64 	%rd58, [%rd57];
	mul.lo.s64 	%rd59, %rd58, %rd56;
	st.global.u64 	[%rd161+-24], %rd59;
	ld.global.u64 	%rd60, [%rd19];
	add.s64 	%rd61, %rd57, %rd16;
	ld.global.u64 	%rd62, [%rd61];
	mul.lo.s64 	%rd63, %rd62, %rd60;
	st.global.u64 	[%rd161+-16], %rd63;
	ld.global.u64 	%rd64, [%rd19];
	add.s64 	%rd65, %rd61, %rd16;
	ld.global.u64 	%rd66, [%rd65];
	mul.lo.s64 	%rd67, %rd66, %rd64;
	st.global.u64 	[%rd161+-8], %rd67;
	ld.global.u64 	%rd68, [%rd19];
	add.s64 	%rd69, %rd65, %rd16;
	ld.global.u64 	%rd70, [%rd69];
	mul.lo.s64 	%rd71, %rd70, %rd68;
	st.global.u64 	[%rd161], %rd71;
	ld.global.u64 	%rd72, [%rd19];
	add.s64 	%rd73, %rd69, %rd16;
	ld.global.u64 	%rd74, [%rd73];
	mul.lo.s64 	%rd75, %rd74, %rd72;
	st.global.u64 	[%rd161+8], %rd75;
	ld.global.u64 	%rd76, [%rd19];
	add.s64 	%rd77, %rd73, %rd16;
	ld.global.u64 	%rd78, [%rd77];
	mul.lo.s64 	%rd79, %rd78, %rd76;
	st.global.u64 	[%rd161+16], %rd79;
	ld.global.u64 	%rd80, [%rd19];
	add.s64 	%rd81, %rd77, %rd16;
	ld.global.u64 	%rd82, [%rd81];
	mul.lo.s64 	%rd83, %rd82, %rd80;
	st.global.u64 	[%rd161+24], %rd83;
	add.s64 	%rd163, %rd163, -8;
	add.s64 	%rd162, %rd162, %rd14;
	add.s64 	%rd161, %rd161, 64;
	setp.ne.s64 	%p6, %rd163, 0;
	mov.u64 	%rd165, %rd12;
	@%p6 bra 	$L__BB1_7;
$L__BB1_8:
	setp.eq.s64 	%p7, %rd10, 0;
	@%p7 bra 	$L__BB1_16;
	add.s64 	%rd84, %rd10, -1;
	setp.lt.u64 	%p8, %rd84, 3;
	@%p8 bra 	$L__BB1_11;
	ld.global.u64 	%rd85, [%rd19];
	mad.lo.s64 	%rd86, %rd165, %rd38, %rd159;
	shl.b64 	%rd87, %rd86, 3;
	add.s64 	%rd88, %rd2, %rd87;
	ld.global.u64 	%rd89, [%rd88];
	mul.lo.s64 	%rd90, %rd89, %rd85;
	add.s64 	%rd91, %rd21, %rd165;
	shl.b64 	%rd92, %rd91, 3;
	add.s64 	%rd93, %rd1, %rd92;
	st.global.u64 	[%rd93], %rd90;
	add.s64 	%rd94, %rd165, 1;
	and.b64  	%rd95, %rd94, 4294967295;
	ld.global.u64 	%rd96, [%rd19];
	mad.lo.s64 	%rd97, %rd95, %rd38, %rd159;
	shl.b64 	%rd98, %rd97, 3;
	add.s64 	%rd99, %rd2, %rd98;
	ld.global.u64 	%rd100, [%rd99];
	mul.lo.s64 	%rd101, %rd100, %rd96;
	add.s64 	%rd102, %rd21, %rd95;
	shl.b64 	%rd103, %rd102, 3;
	add.s64 	%rd104, %rd1, %rd103;
	st.global.u64 	[%rd104], %rd101;
	add.s64 	%rd105, %rd165, 2;
	and.b64  	%rd106, %rd105, 4294967295;
	ld.global.u64 	%rd107, [%rd19];
	mad.lo.s64 	%rd108, %rd106, %rd38, %rd159;
	shl.b64 	%rd109, %rd108, 3;
	add.s64 	%rd110, %rd2, %rd109;
	ld.global.u64 	%rd111, [%rd110];
	mul.lo.s64 	%rd112, %rd111, %rd107;
	add.s64 	%rd113, %rd21, %rd106;
	shl.b64 	%rd114, %rd113, 3;
	add.s64 	%rd115, %rd1, %rd114;
	st.global.u64 	[%rd115], %rd112;
	add.s64 	%rd116, %rd165, 3;
	and.b64  	%rd117, %rd116, 4294967295;
	ld.global.u64 	%rd118, [%rd19];
	mad.lo.s64 	%rd119, %rd117, %rd38, %rd159;
	shl.b64 	%rd120, %rd119, 3;
	add.s64 	%rd121, %rd2, %rd120;
	ld.global.u64 	%rd122, [%rd121];
	mul.lo.s64 	%rd123, %rd122, %rd118;
	add.s64 	%rd124, %rd21, %rd117;
	shl.b64 	%rd125, %rd124, 3;
	add.s64 	%rd126, %rd1, %rd125;
	st.global.u64 	[%rd126], %rd123;
	add.s64 	%rd127, %rd165, 4;
	and.b64  	%rd165, %rd127, 4294967295;
$L__BB1_11:
	setp.eq.s64 	%p9, %rd11, 0;
	@%p9 bra 	$L__BB1_16;
	setp.eq.s64 	%p10, %rd11, 1;
	@%p10 bra 	$L__BB1_14;
	ld.global.u64 	%rd128, [%rd19];
	mad.lo.s64 	%rd129, %rd165, %rd38, %rd159;
	shl.b64 	%rd130, %rd129, 3;
	add.s64 	%rd131, %rd2, %rd130;
	ld.global.u64 	%rd132, [%rd131];
	mul.lo.s64 	%rd133, %rd132, %rd128;
	add.s64 	%rd134, %rd21, %rd165;
	shl.b64 	%rd135, %rd134, 3;
	add.s64 	%rd136, %rd1, %rd135;
	st.global.u64 	[%rd136], %rd133;
	add.s64 	%rd137, %rd165, 1;
	and.b64  	%rd138, %rd137, 4294967295;
	ld.global.u64 	%rd139, [%rd19];
	mad.lo.s64 	%rd140, %rd138, %rd38, %rd159;
	shl.b64 	%rd141, %rd140, 3;
	add.s64 	%rd142, %rd2, %rd141;
	ld.global.u64 	%rd143, [%rd142];
	mul.lo.s64 	%rd144, %rd143, %rd139;
	add.s64 	%rd145, %rd21, %rd138;
	shl.b64 	%rd146, %rd145, 3;
	add.s64 	%rd147, %rd1, %rd146;
	st.global.u64 	[%rd147], %rd144;
	add.s64 	%rd148, %rd165, 2;
	and.b64  	%rd165, %rd148, 4294967295;
$L__BB1_14:
	setp.eq.s64 	%p11, %rd13, 0;
	@%p11 bra 	$L__BB1_16;
	ld.global.u64 	%rd149, [%rd19];
	mad.lo.s64 	%rd150, %rd165, %rd38, %rd159;
	shl.b64 	%rd151, %rd150, 3;
	add.s64 	%rd152, %rd2, %rd151;
	ld.global.u64 	%rd153, [%rd152];
	mul.lo.s64 	%rd154, %rd153, %rd149;
	add.s64 	%rd155, %rd21, %rd165;
	shl.b64 	%rd156, %rd155, 3;
	add.s64 	%rd157, %rd1, %rd156;
	st.global.u64 	[%rd157], %rd154;
$L__BB1_16:
	add.s64 	%rd160, %rd160, 1;
	setp.gt.s64 	%p12, %rd37, %rd160;
	@%p12 bra 	$L__BB1_5;
$L__BB1_17:
	ret;

}
	// .globl	_Z18per_element_kernelPlS_S_ll
.visible .entry _Z18per_element_kernelPlS_S_ll(
	.param .u64 .ptr .align 1 _Z18per_element_kernelPlS_S_ll_param_0,
	.param .u64 .ptr .align 1 _Z18per_element_kernelPlS_S_ll_param_1,
	.param .u64 .ptr .align 1 _Z18per_element_kernelPlS_S_ll_param_2,
	.param .u64 _Z18per_element_kernelPlS_S_ll_param_3,
	.param .u64 _Z18per_element_kernelPlS_S_ll_param_4
)
{
	.reg .pred 	%p<5>;
	.reg .b32 	%r<26>;
	.reg .b32 	%f<2>;
	.reg .b64 	%rd<53>;

	ld.param.u64 	%rd19, [_Z18per_element_kernelPlS_S_ll_param_0];
	ld.param.u64 	%rd20, [_Z18per_element_kernelPlS_S_ll_param_1];
	ld.param.u64 	%rd21, [_Z18per_element_kernelPlS_S_ll_param_2];
	ld.param.u64 	%rd22, [_Z18per_element_kernelPlS_S_ll_param_3];
	ld.param.u64 	%rd23, [_Z18per_element_kernelPlS_S_ll_param_4];
	mov.u32 	%r1, %nctaid.y;
	mov.u32 	%r2, %ctaid.x;
	mov.u32 	%r3, %ctaid.y;
	mad.lo.s32 	%r4, %r1, %r2, %r3;
	mov.u32 	%r5, %ntid.y;
	mov.u32 	%r6, %ntid.x;
	mov.u32 	%r7, %tid.x;
	mov.u32 	%r8, %tid.y;
	mad.lo.s32 	%r9, %r4, %r6, %r7;
	mad.lo.s32 	%r10, %r9, %r5, %r8;
	cvt.u64.u32 	%rd1, %r10;
	mul.lo.s64 	%rd2, %rd23, %rd22;
	mul.lo.s64 	%rd24, %rd2, %rd2;
	setp.le.s64 	%p1, %rd24, %rd1;
	@%p1 bra 	$L__BB2_11;
	and.b64  	%rd25, %rd2, -4294967296;
	setp.ne.s64 	%p2, %rd25, 0;
	@%p2 bra 	$L__BB2_3;
	cvt.u32.u64 	%r11, %rd2;
	cvt.u32.u64 	%r12, %rd1;
	div.u32 	%r13, %r12, %r11;
	mul.lo.s32 	%r14, %r13, %r11;
	sub.s32 	%r15, %r12, %r14;
	cvt.u64.u32 	%rd48, %r13;
	cvt.u64.u32 	%rd49, %r15;
	bra.uni 	$L__BB2_4;
$L__BB2_3:
	div.s64 	%rd48, %rd1, %rd2;
	mul.lo.s64 	%rd26, %rd48, %rd2;
	sub.s64 	%rd49, %rd1, %rd26;
$L__BB2_4:
	cvt.rn.f32.s64 	%f1, %rd48;
	or.b64  	%rd27, %rd49, %rd23;
	and.b64  	%rd28, %rd27, -4294967296;
	setp.ne.s64 	%p3, %rd28, 0;
	@%p3 bra 	$L__BB2_6;
	cvt.u32.u64 	%r16, %rd23;
	cvt.u32.u64 	%r17, %rd49;
	div.u32 	%r18, %r17, %r16;
	mul.lo.s32 	%r19, %r18, %r16;
	sub.s32 	%r20, %r17, %r19;
	cvt.u64.u32 	%rd50, %r18;
	cvt.u64.u32 	%rd51, %r20;
	bra.uni 	$L__BB2_7;
$L__BB2_6:
	div.s64 	%rd50, %rd49, %rd23;
	mul.lo.s64 	%rd29, %rd50, %rd23;
	sub.s64 	%rd51, %rd49, %rd29;
$L__BB2_7:
	cvt.rzi.u32.f32 	%r21, %f1;
	cvt.u64.u32 	%rd15, %r21;
	and.b64  	%rd30, %rd23, -4294967296;
	setp.ne.s64 	%p4, %rd30, 0;
	@%p4 bra 	$L__BB2_9;
	cvt.u32.u64 	%r23, %rd23;
	cvt.u32.u64 	%r24, %rd15;
	rem.u32 	%r25, %r24, %r23;
	cvt.u64.u32 	%rd52, %r25;
	bra.uni 	$L__BB2_10;
$L__BB2_9:
	rem.s64 	%rd52, %rd15, %rd23;
$L__BB2_10:
	sub.s64 	%rd31, %rd15, %rd52;
	add.s64 	%rd32, %rd31, %rd51;
	mad.lo.s64 	%rd33, %rd32, %rd23, %rd52;
	mad.lo.s64 	%rd34, %rd33, %rd22, %rd50;
	cvta.to.global.u64 	%rd35, %rd19;
	shl.b64 	%rd36, %rd15, 3;
	add.s64 	%rd37, %rd35, %rd36;
	ld.global.u64 	%rd38, [%rd37];
	cvta.to.global.u64 	%rd39, %rd20;
	shl.b64 	%rd40, %rd49, 3;
	add.s64 	%rd41, %rd39, %rd40;
	ld.global.u64 	%rd42, [%rd41];
	mul.lo.s64 	%rd43, %rd42, %rd38;
	cvta.to.global.u64 	%rd44, %rd21;
	shl.b64 	%rd45, %rd34, 3;
	and.b64  	%rd46, %rd45, 34359738360;
	add.s64 	%rd47, %rd44, %rd46;
	st.global.u64 	[%rd47], %rd43;
$L__BB2_11:
	ret;

}


// ===== COMPILED SASS (sm_100) =====

	.target	sm_100

	.elftype	@"ET_EXEC"


//--------------------- .note.nv.tkinfo           --------------------------
	.section	.note.nv.tkinfo,"",@"SHT_NOTE"
	.sectionflags	@"SHF_NOTE_NV_TKINFO"
	.tkinfo
        /*0018*/ 	.word	0x00000002
        /*0030*/ 	.string	""
        /*0030*/ 	.string	"ptxas"
        /*0030*/ 	.string	"Cuda compilation tools, release 13.0, V13.0.88"
        /*0030*/ 	.string	"Build cuda_13.0.r13.0/compiler.36424714_0"
        /*0030*/ 	.string	"-arch sm_100 -m 64 "



//--------------------- .note.nv.cuinfo           --------------------------
	.section	.note.nv.cuinfo,"",@"SHT_NOTE"
	.sectionflags	@"SHF_NOTE_NV_CUINFO"
        /*0018*/ 	.short	0x0002
        /*001a*/ 	.short	0x0064
        /*001c*/ 	.short	0x0082
	.zero		2


//--------------------- .nv.info                  --------------------------
	.section	.nv.info,"",@"SHT_CUDA_INFO"
	.align	4


	//----- nvinfo : EIATTR_REGCOUNT
	.align		4
        /*0000*/ 	.byte	0x04, 0x2f
        /*0002*/ 	.short	(.L_1 - .L_0)
	.align		4
.L_0:
        /*0004*/ 	.word	index@(_Z17per_row_AB_kernelPlS_S_ll)
        /*0008*/ 	.word	0x00000030


	//----- nvinfo : EIATTR_FRAME_SIZE
	.align		4
.L_1:
        /*000c*/ 	.byte	0x04, 0x11
        /*000e*/ 	.short	(.L_3 - .L_2)
	.align		4
.L_2:
        /*0010*/ 	.word	index@($__internal_3_$__cuda_sm20_div_s64)
        /*0014*/ 	.word	0x00000000


	//----- nvinfo : EIATTR_FRAME_SIZE
	.align		4
.L_3:
        /*0018*/ 	.byte	0x04, 0x11
        /*001a*/ 	.short	(.L_5 - .L_4)
	.align		4
.L_4:
        /*001c*/ 	.word	index@(_Z17per_row_AB_kernelPlS_S_ll)
        /*0020*/ 	.word	0x00000000


	//----- nvinfo : EIATTR_REGCOUNT
	.align		4
.L_5:
        /*0024*/ 	.byte	0x04, 0x2f
        /*0026*/ 	.short	(.L_7 - .L_6)
	.align		4
.L_6:
        /*0028*/ 	.word	index@(_Z20per_column_AB_kernelPlS_S_ll)
        /*002c*/ 	.word	0x00000020


	//----- nvinfo : EIATTR_FRAME_SIZE
	.align		4
.L_7:
        /*0030*/ 	.byte	0x04, 0x11
        /*0032*/ 	.short	(.L_9 - .L_8)
	.align		4
.L_8:
        /*0034*/ 	.word	index@($__internal_2_$__cuda_sm20_div_s64)
        /*0038*/ 	.word	0x00000000


	//----- nvinfo : EIATTR_FRAME_SIZE
	.align		4
.L_9:
        /*003c*/ 	.byte	0x04, 0x11
        /*003e*/ 	.short	(.L_11 - .L_10)
	.align		4
.L_10:
        /*0040*/ 	.word	index@(_Z20per_column_AB_kernelPlS_S_ll)
        /*0044*/ 	.word	0x00000000


	//----- nvinfo : EIATTR_REGCOUNT
	.align		4
.L_11:
        /*0048*/ 	.byte	0x04, 0x2f
        /*004a*/ 	.short	(.L_13 - .L_12)
	.align		4
.L_12:
        /*004c*/ 	.word	index@(_Z18per_element_kernelPlS_S_ll)
        /*0050*/ 	.word	0x00000018


	//----- nvinfo : EIATTR_FRAME_SIZE
	.align		4
.L_13:
        /*0054*/ 	.byte	0x04, 0x11
        /*0056*/ 	.short	(.L_15 - .L_14)
	.align		4
.L_14:
        /*0058*/ 	.word	index@($__internal_1_$__cuda_sm20_rem_s64)
        /*005c*/ 	.word	0x00000000


	//----- nvinfo : EIATTR_FRAME_SIZE
	.align		4
.L_15:
        /*0060*/ 	.byte	0x04, 0x11
        /*0062*/ 	.short	(.L_17 - .L_16)
	.align		4
.L_16:
        /*0064*/ 	.word	index@($__internal_0_$__cuda_sm20_div_s64)
        /*0068*/ 	.word	0x00000000


	//----- nvinfo : EIATTR_FRAME_SIZE
	.align		4
.L_17:
        /*006c*/ 	.byte	0x04, 0x11
        /*006e*/ 	.short	(.L_19 - .L_18)
	.align		4
.L_18:
        /*0070*/ 	.word	index@(_Z18per_element_kernelPlS_S_ll)
        /*0074*/ 	.word	0x00000000


	//----- nvinfo : EIATTR_MIN_STACK_SIZE
	.align		4
.L_19:
        /*0078*/ 	.byte	0x04, 0x12
        /*007a*/ 	.short	(.L_21 - .L_20)
	.align		4
.L_20:
        /*007c*/ 	.word	index@(_Z18per_element_kernelPlS_S_ll)
        /*0080*/ 	.word	0x00000000


	//----- nvinfo : EIATTR_MIN_STACK_SIZE
	.align		4
.L_21:
        /*0084*/ 	.byte	0x04, 0x12
        /*0086*/ 	.short	(.L_23 - .L_22)
	.align		4
.L_22:
        /*0088*/ 	.word	index@(_Z20per_column_AB_kernelPlS_S_ll)
        /*008c*/ 	.word	0x00000000


	//----- nvinfo : EIATTR_MIN_STACK_SIZE
	.align		4
.L_23:
        /*0090*/ 	.byte	0x04, 0x12
        /*0092*/ 	.short	(.L_25 - .L_24)
	.align		4
.L_24:
        /*0094*/ 	.word	index@(_Z17per_row_AB_kernelPlS_S_ll)
        /*0098*/ 	.word	0x00000000
.L_25:


//--------------------- .nv.compat                --------------------------
	.section	.nv.compat,"",@"SHT_CUDA_COMPAT_INFO"
	.align	4
        /*0000*/ 	.byte	0x02, 0x09, 0x00, 0x00, 0x02, 0x02, 0x01, 0x00, 0x02, 0x05, 0x05, 0x00, 0x03, 0x07, 0x01, 0x01
        /*0010*/ 	.byte	0x02, 0x03, 0x00, 0x00, 0x02, 0x06, 0x01, 0x00, 0x04, 0x0b, 0x08, 0x00, 0x09, 0x00, 0x00, 0x00
        /*0020*/ 	.byte	0x00, 0x00, 0x00, 0x00


//--------------------- .nv.info._Z18per_element_kernelPlS_S_ll --------------------------
	.section	.nv.info._Z18per_element_kernelPlS_S_ll,"",@"SHT_CUDA_INFO"
	.sectionflags	@""
	.align	4


	//----- nvinfo : EIATTR_CUDA_API_VERSION
	.align		4
        /*0000*/ 	.byte	0x04, 0x37
        /*0002*/ 	.short	(.L_27 - .L_26)
.L_26:
        /*0004*/ 	.word	0x00000082


	//----- nvinfo : EIATTR_KPARAM_INFO
	.align		4
.L_27:
        /*0008*/ 	.byte	0x04, 0x17
        /*000a*/ 	.short	(.L_29 - .L_28)
.L_28:
        /*000c*/ 	.word	0x00000000
        /*0010*/ 	.short	0x0004
        /*0012*/ 	.short	0x0020
        /*0014*/ 	.byte	0x00, 0xf0, 0x21, 0x00


	//----- nvinfo : EIATTR_KPARAM_INFO
	.align		4
.L_29:
        /*0018*/ 	.byte	0x04, 0x17
        /*001a*/ 	.short	(.L_31 - .L_30)
.L_30:
        /*001c*/ 	.word	0x00000000
        /*0020*/ 	.short	0x0003
        /*0022*/ 	.short	0x0018
        /*0024*/ 	.byte	0x00, 0xf0, 0x21, 0x00


	//----- nvinfo : EIATTR_KPARAM_INFO
	.align		4
.L_31:
        /*0028*/ 	.byte	0x04, 0x17
        /*002a*/ 	.short	(.L_33 - .L_32)
.L_32:
        /*002c*/ 	.word	0x00000000
        /*0030*/ 	.short	0x0002
        /*0032*/ 	.short	0x0010
        /*0034*/ 	.byte	0x00, 0xf5, 0x21, 0x00


	//----- nvinfo : EIATTR_KPARAM_INFO
	.align		4
.L_33:
        /*0038*/ 	.byte	0x04, 0x17
        /*003a*/ 	.short	(.L_35 - .L_34)
.L_34:
        /*003c*/ 	.word	0x00000000
        /*0040*/ 	.short	0x0001
        /*0042*/ 	.short	0x0008
        /*0044*/ 	.byte	0x00, 0xf5, 0x21, 0x00


	//----- nvinfo : EIATTR_KPARAM_INFO
	.align		4
.L_35:
        /*0048*/ 	.byte	0x04, 0x17
        /*004a*/ 	.short	(.L_37 - .L_36)
.L_36:
        /*004c*/ 	.word	0x00000000
        /*0050*/ 	.short	0x0000
        /*0052*/ 	.short	0x0000
        /*0054*/ 	.byte	0x00, 0xf5, 0x21, 0x00


	//----- nvinfo : EIATTR_SPARSE_MMA_MASK
	.align		4
.L_37:
        /*0058*/ 	.byte	0x03, 0x50
        /*005a*/ 	.short	0x0000


	//----- nvinfo : EIATTR_MAXREG_COUNT
	.align		4
        /*005c*/ 	.byte	0x03, 0x1b
        /*005e*/ 	.short	0x00ff


	//----- nvinfo : EIATTR_MERCURY_ISA_VERSION
	.align		4
        /*0060*/ 	.byte	0x03, 0x5f
        /*0062*/ 	.short	0x0101


	//----- nvinfo : EIATTR_VRC_CTA_INIT_COUNT
	.align		4
        /*0064*/ 	.byte	0x02, 0x4a
	.zero		1
	.zero		1


	//----- nvinfo : EIATTR_EXIT_INSTR_OFFSETS
	.align		4
        /*0068*/ 	.byte	0x04, 0x1c
        /*006a*/ 	.short	(.L_39 - .L_38)


	//   ....[0]....
.L_38:
        /*006c*/ 	.word	0x00000180


	//   ....[1]....
        /*0070*/ 	.word	0x00000b10


	//----- nvinfo : EIATTR_CRS_STACK_SIZE
	.align		4
.L_39:
        /*0074*/ 	.byte	0x04, 0x1e
        /*0076*/ 	.short	(.L_41 - .L_40)
.L_40:
        /*0078*/ 	.word	0x00000000


	//----- nvinfo : EIATTR_CBANK_PARAM_SIZE
	.align		4
.L_41:
        /*007c*/ 	.byte	0x03, 0x19
        /*007e*/ 	.short	0x0028


	//----- nvinfo : EIATTR_PARAM_CBANK
	.align		4
        /*0080*/ 	.byte	0x04, 0x0a
        /*0082*/ 	.short	(.L_43 - .L_42)
	.align		4
.L_42:
        /*0084*/ 	.word	index@(.nv.constant0._Z18per_element_kernelPlS_S_ll)
        /*0088*/ 	.short	0x0380
        /*008a*/ 	.short	0x0028


	//----- nvinfo : EIATTR_SW_WAR
	.align		4
.L_43:
        /*008c*/ 	.byte	0x04, 0x36
        /*008e*/ 	.short	(.L_45 - .L_44)
.L_44:
        /*0090*/ 	.word	0x00000008
.L_45:


//--------------------- .nv.info._Z20per_column_AB_kernelPlS_S_ll --------------------------
	.section	.nv.info._Z20per_column_AB_kernelPlS_S_ll,"",@"SHT_CUDA_INFO"
	.sectionflags	@""
	.align	4


	//----- nvinfo : EIATTR_CUDA_API_VERSION
	.align		4
        /*0000*/ 	.byte	0x04, 0x37
        /*0002*/ 	.short	(.L_47 - .L_46)
.L_46:
        /*0004*/ 	.word	0x00000082


	//----- nvinfo : EIATTR_KPARAM_INFO
	.align		4
.L_47:
        /*0008*/ 	.byte	0x04, 0x17
        /*000a*/ 	.short	(.L_49 - .L_48)
.L_48:
        /*000c*/ 	.word	0x00000000
        /*0010*/ 	.short	0x0004
        /*0012*/ 	.short	0x0020
        /*0014*/ 	.byte	0x00, 0xf0, 0x21, 0x00


	//----- nvinfo : EIATTR_KPARAM_INFO
	.align		4
.L_49:
        /*0018*/ 	.byte	0x04, 0x17
        /*001a*/ 	.short	(.L_51 - .L_50)
.L_50:
        /*001c*/ 	.word	0x00000000
        /*0020*/ 	.short	0x0003
        /*0022*/ 	.short	0x0018
        /*0024*/ 	.byte	0x00, 0xf0, 0x21, 0x00


	//----- nvinfo : EIATTR_KPARAM_INFO
	.align		4
.L_51:
        /*0028*/ 	.byte	0x04, 0x17
        /*002a*/ 	.short	(.L_53 - .L_52)
.L_52:
        /*002c*/ 	.word	0x00000000
        /*0030*/ 	.short	0x0002
        /*0032*/ 	.short	0x0010
        /*0034*/ 	.byte	0x00, 0xf5, 0x21, 0x00


	//----- nvinfo : EIATTR_KPARAM_INFO
	.align		4
.L_53:
        /*0038*/ 	.byte	0x04, 0x17
        /*003a*/ 	.short	(.L_55 - .L_54)
.L_54:
        /*003c*/ 	.word	0x00000000
        /*0040*/ 	.short	0x0001
        /*0042*/ 	.short	0x0008
        /*0044*/ 	.byte	0x00, 0xf5, 0x21, 0x00


	//----- nvinfo : EIATTR_KPARAM_INFO
	.align		4
.L_55:
        /*0048*/ 	.byte	0x04, 0x17
        /*004a*/ 	.short	(.L_57 - .L_56)
.L_56:
        /*004c*/ 	.word	0x00000000
        /*0050*/ 	.short	0x0000
        /*0052*/ 	.short	0x0000
        /*0054*/ 	.byte	0x00, 0xf5, 0x21, 0x00


	//----- nvinfo : EIATTR_SPARSE_MMA_MASK
	.align		4
.L_57:
        /*0058*/ 	.byte	0x03, 0x50
        /*005a*/ 	.short	0x0000


	//----- nvinfo : EIATTR_MAXREG_COUNT
	.align		4
        /*005c*/ 	.byte	0x03, 0x1b
        /*005e*/ 	.short	0x00ff


	//----- nvinfo : EIATTR_MERCURY_ISA_VERSION
	.align		4
        /*0060*/ 	.byte	0x03, 0x5f
        /*0062*/ 	.short	0x0101


	//----- nvinfo : EIATTR_VRC_CTA_INIT_COUNT
	.align		4
        /*0064*/ 	.byte	0x02, 0x4a
	.zero		1
	.zero		1


	//----- nvinfo : EIATTR_EXIT_INSTR_OFFSETS
	.align		4
        /*0068*/ 	.byte	0x04, 0x1c
        /*006a*/ 	.short	(.L_59 - .L_58)


	//   ....[0]....
.L_58:
        /*006c*/ 	.word	0x00000390


	//   ....[1]....
        /*0070*/ 	.word	0x000016f0


	//----- nvinfo : EIATTR_CRS_STACK_SIZE
	.align		4
.L_59:
        /*0074*/ 	.byte	0x04, 0x1e
        /*0076*/ 	.short	(.L_61 - .L_60)
.L_60:
        /*0078*/ 	.word	0x00000000


	//----- nvinfo : EIATTR_CBANK_PARAM_SIZE
	.align		4
.L_61:
        /*007c*/ 	.byte	0x03, 0x19
        /*007e*/ 	.short	0x0028


	//----- nvinfo : EIATTR_PARAM_CBANK
	.align		4
        /*0080*/ 	.byte	0x04, 0x0a
        /*0082*/ 	.short	(.L_63 - .L_62)
	.align		4
.L_62:
        /*0084*/ 	.word	index@(.nv.constant0._Z20per_column_AB_kernelPlS_S_ll)
        /*0088*/ 	.short	0x0380
        /*008a*/ 	.short	0x0028


	//----- nvinfo : EIATTR_SW_WAR
	.align		4
.L_63:
        /*008c*/ 	.byte	0x04, 0x36
        /*008e*/ 	.short	(.L_65 - .L_64)
.L_64:
        /*0090*/ 	.word	0x00000008
.L_65:


//--------------------- .nv.info._Z17per_row_AB_kernelPlS_S_ll --------------------------
	.section	.nv.info._Z17per_row_AB_kernelPlS_S_ll,"",@"SHT_CUDA_INFO"
	.sectionflags	@""
	.align	4


	//----- nvinfo : EIATTR_CUDA_API_VERSION
	.align		4
        /*0000*/ 	.byte	0x04, 0x37
        /*0002*/ 	.short	(.L_67 - .L_66)
.L_66:
        /*0004*/ 	.word	0x00000082


	//----- nvinfo : EIATTR_KPARAM_INFO
	.align		4
.L_67:
        /*0008*/ 	.byte	0x04, 0x17
        /*000a*/ 	.short	(.L_69 - .L_68)
.L_68:
        /*000c*/ 	.word	0x00000000
        /*0010*/ 	.short	0x0004
        /*0012*/ 	.short	0x0020
        /*0014*/ 	.byte	0x00, 0xf0, 0x21, 0x00


	//----- nvinfo : EIATTR_KPARAM_INFO
	.align		4
.L_69:
        /*0018*/ 	.byte	0x04, 0x17
        /*001a*/ 	.short	(.L_71 - .L_70)
.L_70:
        /*001c*/ 	.word	0x00000000
        /*0020*/ 	.short	0x0003
        /*0022*/ 	.short	0x0018
        /*0024*/ 	.byte	0x00, 0xf0, 0x21, 0x00


	//----- nvinfo : EIATTR_KPARAM_INFO
	.align		4
.L_71:
        /*0028*/ 	.byte	0x04, 0x17
        /*002a*/ 	.short	(.L_73 - .L_72)
.L_72:
        /*002c*/ 	.word	0x00000000
        /*0030*/ 	.short	0x0002
        /*0032*/ 	.short	0x0010
        /*0034*/ 	.byte	0x00, 0xf5, 0x21, 0x00


	//----- nvinfo : EIATTR_KPARAM_INFO
	.align		4
.L_73:
        /*0038*/ 	.byte	0x04, 0x17
        /*003a*/ 	.short	(.L_75 - .L_74)
.L_74:
        /*003c*/ 	.word	0x00000000
        /*0040*/ 	.short	0x0001
        /*0042*/ 	.short	0x0008
        /*0044*/ 	.byte	0x00, 0xf5, 0x21, 0x00


	//----- nvinfo : EIATTR_KPARAM_INFO
	.align		4
.L_75:
        /*0048*/ 	.byte	0x04, 0x17
        /*004a*/ 	.short	(.L_77 - .L_76)
.L_76:
        /*004c*/ 	.word	0x00000000
        /*0050*/ 	.short	0x0000
        /*0052*/ 	.short	0x0000
        /*0054*/ 	.byte	0x00, 0xf5, 0x21, 0x00


	//----- nvinfo : EIATTR_SPARSE_MMA_MASK
	.align		4
.L_77:
        /*0058*/ 	.byte	0x03, 0x50
        /*005a*/ 	.short	0x0000


	//----- nvinfo : EIATTR_MAXREG_COUNT
	.align		4
        /*005c*/ 	.byte	0x03, 0x1b
        /*005e*/ 	.short	0x00ff


	//----- nvinfo : EIATTR_MERCURY_ISA_VERSION
	.align		4
        /*0060*/ 	.byte	0x03, 0x5f
        /*0062*/ 	.short	0x0101


	//----- nvinfo : EIATTR_VRC_CTA_INIT_COUNT
	.align		4
        /*0064*/ 	.byte	0x02, 0x4a
	.zero		1
	.zero		1


	//----- nvinfo : EIATTR_EXIT_INSTR_OFFSETS
	.align		4
        /*0068*/ 	.byte	0x04, 0x1c
        /*006a*/ 	.short	(.L_79 - .L_78)


	//   ....[0]....
.L_78:
        /*006c*/ 	.word	0x00000350


	//   ....[1]....
        /*0070*/ 	.word	0x00001dc0


	//----- nvinfo : EIATTR_CRS_STACK_SIZE
	.align		4
.L_79:
        /*0074*/ 	.byte	0x04, 0x1e
        /*0076*/ 	.short	(.L_81 - .L_80)
.L_80:
        /*0078*/ 	.word	0x00000000


	//----- nvinfo : EIATTR_CBANK_PARAM_SIZE
	.align		4
.L_81:
        /*007c*/ 	.byte	0x03, 0x19
        /*007e*/ 	.short	0x0028


	//----- nvinfo : EIATTR_PARAM_CBANK
	.align		4
        /*0080*/ 	.byte	0x04, 0x0a
        /*0082*/ 	.short	(.L_83 - .L_82)
	.align		4
.L_82:
        /*0084*/ 	.word	index@(.nv.constant0._Z17per_row_AB_kernelPlS_S_ll)
        /*0088*/ 	.short	0x0380
        /*008a*/ 	.short	0x0028


	//----- nvinfo : EIATTR_SW_WAR
	.align		4
.L_83:
        /*008c*/ 	.byte	0x04, 0x36
        /*008e*/ 	.short	(.L_85 - .L_84)
.L_84:
        /*0090*/ 	.word	0x00000008
.L_85:


//--------------------- .nv.callgraph             --------------------------
	.section	.nv.callgraph,"",@"SHT_CUDA_CALLGRAPH"
	.align	4
	.sectionentsize	8
	.align		4
        /*0000*/ 	.word	0x00000000
	.align		4
        /*0004*/ 	.word	0xffffffff
	.align		4
        /*0008*/ 	.word	0x00000000
	.align		4
        /*000c*/ 	.word	0xfffffffe
	.align		4
        /*0010*/ 	.word	0x00000000
	.align		4
        /*0014*/ 	.word	0xfffffffd
	.align		4
        /*0018*/ 	.word	0x00000000
	.align		4
        /*001c*/ 	.word	0xfffffffc


//--------------------- .text._Z18per_element_kernelPlS_S_ll --------------------------
	.section	.text._Z18per_element_kernelPlS_S_ll,"ax",@progbits
	.align	128
        .global         _Z18per_element_kernelPlS_S_ll
        .type           _Z18per_element_kernelPlS_S_ll,@function
        .size           _Z18per_element_kernelPlS_S_ll,(.L_x_28 - _Z18per_element_kernelPlS_S_ll)
        .other          _Z18per_element_kernelPlS_S_ll,@"STO_CUDA_ENTRY STV_DEFAULT"
_Z18per_element_kernelPlS_S_ll:
.text._Z18per_element_kernelPlS_S_ll:
[----:B------:R-:W-:Y:S01]  /*0000*/  LDC R1, c[0x0][0x37c] ;  /* 0x0000df00ff017b82 */ /* 0x000fe20000000800 */
[----:B------:R-:W0:Y:S01]  /*0010*/  LDCU.64 UR10, c[0x0][0x3a0] ;  /* 0x00007400ff0a77ac */ /* 0x000e220008000a00 */
[----:B------:R-:W1:Y:S06]  /*0020*/  S2R R3, SR_TID.X ;  /* 0x0000000000037919 */ /* 0x000e6c0000002100 */
[----:B------:R-:W-:Y:S01]  /*0030*/  S2UR UR7, SR_CTAID.X ;  /* 0x00000000000779c3 */ /* 0x000fe20000002500 */
[----:B------:R-:W0:Y:S01]  /*0040*/  LDCU.64 UR12, c[0x0][0x398] ;  /* 0x00007300ff0c77ac */ /* 0x000e220008000a00 */
[----:B------:R-:W2:Y:S01]  /*0050*/  S2R R5, SR_TID.Y ;  /* 0x0000000000057919 */ /* 0x000ea20000002200 */
[----:B------:R-:W3:Y:S05]  /*0060*/  LDCU UR6, c[0x0][0x374] ;  /* 0x00006e80ff0677ac */ /* 0x000eea0008000800 */
[----:B------:R-:W3:Y:S01]  /*0070*/  S2UR UR8, SR_CTAID.Y ;  /* 0x00000000000879c3 */ /* 0x000ee20000002600 */
[----:B------:R-:W2:Y:S07]  /*0080*/  LDCU UR14, c[0x0][0x364] ;  /* 0x00006c80ff0e77ac */ /* 0x000eae0008000800 */
[----:B------:R-:W1:Y:S01]  /*0090*/  LDC R4, c[0x0][0x360] ;  /* 0x0000d800ff047b82 */ /* 0x000e620000000800 */
[----:B0-----:R-:W-:-:S02]  /*00a0*/  UIMAD UR9, UR11, UR12, URZ ;  /* 0x0000000c0b0972a4 */ /* 0x001fc4000f8e02ff */
[----:B------:R-:W-:Y:S02]  /*00b0*/  UIMAD.WIDE.U32 UR4, UR10, UR12, URZ ;  /* 0x0000000c0a0472a5 */ /* 0x000fe4000f8e00ff */
[----:B------:R-:W-:Y:S02]  /*00c0*/  UIMAD UR9, UR10, UR13, UR9 ;  /* 0x0000000d0a0972a4 */ /* 0x000fe4000f8e0209 */
[----:B------:R-:W-:Y:S02]  /*00d0*/  UIMAD.WIDE.U32 UR10, UR4, UR4, URZ ;  /* 0x00000004040a72a5 */ /* 0x000fe4000f8e00ff */
[----:B------:R-:W-:Y:S02]  /*00e0*/  UIADD3 UR9, UPT, UPT, UR5, UR9, URZ ;  /* 0x0000000905097290 */ /* 0x000fe4000fffe0ff */
[----:B---3--:R-:W-:Y:S02]  /*00f0*/  UIMAD UR6, UR6, UR7, UR8 ;  /* 0x00000007060672a4 */ /* 0x008fe4000f8e0208 */
[----:B------:R-:W-:-:S04]  /*0100*/  UIMAD UR7, UR9, UR4, URZ ;  /* 0x00000004090772a4 */ /* 0x000fc8000f8e02ff */
[----:B-1----:R-:W-:Y:S01]  /*0110*/  IMAD R4, R4, UR6, R3 ;  /* 0x0000000604047c24 */ /* 0x002fe2000f8e0203 */
[----:B------:R-:W-:-:S03]  /*0120*/  UIMAD UR6, UR9, UR4, UR7 ;  /* 0x00000004090672a4 */ /* 0x000fc6000f8e0207 */
[----:B--2---:R-:W-:Y:S01]  /*0130*/  IMAD R4, R4, UR14, R5 ;  /* 0x0000000e04047c24 */ /* 0x004fe2000f8e0205 */
[----:B------:R-:W-:-:S04]  /*0140*/  UIADD3 UR6, UPT, UPT, UR11, UR6, URZ ;  /* 0x000000060b067290 */ /* 0x000fc8000fffe0ff */
[----:B------:R-:W-:Y:S02]  /*0150*/  ISETP.LT.U32.AND P0, PT, R4, UR10, PT ;  /* 0x0000000a04007c0c */ /* 0x000fe4000bf01070 */
[----:B------:R-:W-:-:S05]  /*0160*/  IMAD.U32 R0, RZ, RZ, UR6 ;  /* 0x00000006ff007e24 */ /* 0x000fca000f8e00ff */
[----:B------:R-:W-:-:S13]  /*0170*/  ISETP.GT.AND.EX P0, PT, R0, RZ, PT, P0 ;  /* 0x000000ff0000720c */ /* 0x000fda0003f04300 */
[----:B------:R-:W-:Y:S05]  /*0180*/  @!P0 EXIT ;  /* 0x000000000000894d */ /* 0x000fea0003800000 */
[----:B------:R-:W-:-:S09]  /*0190*/  UISETP.NE.U32.AND UP0, UPT, UR9, URZ, UPT ;  /* 0x000000ff0900728c */ /* 0x000fd2000bf05070 */
[----:B------:R-:W-:Y:S05]  /*01a0*/  BRA.U UP0, `(.L_x_0) ;  /* 0x00000001005c7547 */ /* 0x000fea000b800000 */
[----:B------:R-:W0:Y:S01]  /*01b0*/  I2F.U32.RP R0, UR4 ;  /* 0x0000000400007d06 */ /* 0x000e220008209000 */
[----:B------:R-:W-:-:S07]  /*01c0*/  ISETP.NE.U32.AND P2, PT, RZ, UR4, PT ;  /* 0x00000004ff007c0c */ /* 0x000fce000bf45070 */
[----:B0-----:R-:W0:Y:S02]  /*01d0*/  MUFU.RCP R0, R0 ;  /* 0x0000000000007308 */ /* 0x001e240000001000 */
[----:B0-----:R-:W-:-:S06]  /*01e0*/  VIADD R2, R0, 0xffffffe ;  /* 0x0ffffffe00027836 */ /* 0x001fcc0000000000 */
[----:B------:R0:W1:Y:S02]  /*01f0*/  F2I.FTZ.U32.TRUNC.NTZ R3, R2 ;  /* 0x0000000200037305 */ /* 0x000064000021f000 */
[----:B0-----:R-:W-:Y:S01]  /*0200*/  IMAD.MOV.U32 R2, RZ, RZ, RZ ;  /* 0x000000ffff027224 */ /* 0x001fe200078e00ff */
[----:B-1----:R-:W-:-:S05]  /*0210*/  IADD3 R5, PT, PT, RZ, -R3, RZ ;  /* 0x80000003ff057210 */ /* 0x002fca0007ffe0ff */
[----:B------:R-:W-:-:S04]  /*0220*/  IMAD R5, R5, UR4, RZ ;  /* 0x0000000405057c24 */ /* 0x000fc8000f8e02ff */
[----:B------:R-:W-:-:S04]  /*0230*/  IMAD.HI.U32 R3, R3, R5, R2 ;  /* 0x0000000503037227 */ /* 0x000fc800078e0002 */
[----:B------:R-:W-:Y:S02]  /*0240*/  IMAD.MOV.U32 R5, RZ, RZ, RZ ;  /* 0x000000ffff057224 */ /* 0x000fe400078e00ff */
[----:B------:R-:W-:-:S04]  /*0250*/  IMAD.HI.U32 R2, R3, R4, RZ ;  /* 0x0000000403027227 */ /* 0x000fc800078e00ff */
[----:B------:R-:W-:-:S04]  /*0260*/  IMAD.MOV R3, RZ, RZ, -R2 ;  /* 0x000000ffff037224 */ /* 0x000fc800078e0a02 */
[----:B------:R-:W-:-:S05]  /*0270*/  IMAD R3, R3, UR4, R4 ;  /* 0x0000000403037c24 */ /* 0x000fca000f8e0204 */
[----:B------:R-:W-:-:S13]  /*0280*/  ISETP.GE.U32.AND P0, PT, R3, UR4, PT ;  /* 0x0000000403007c0c */ /* 0x000fda000bf06070 */
[----:B------:R-:W-:Y:S01]  /*0290*/  @P0 IADD3 R3, PT, PT, R3, -UR4, RZ ;  /* 0x8000000403030c10 */ /* 0x000fe2000fffe0ff */
[----:B------:R-:W-:-:S03]  /*02a0*/  @P0 VIADD R2, R2, 0x1 ;  /* 0x0000000102020836 */ /* 0x000fc60000000000 */
[----:B------:R-:W-:-:S13]  /*02b0*/  ISETP.GE.U32.AND P1, PT, R3, UR4, PT ;  /* 0x0000000403007c0c */ /* 0x000fda000bf26070 */
[----:B------:R-:W-:Y:S01]  /*02c0*/  @P1 VIADD R2, R2, 0x1 ;  /* 0x0000000102021836 */ /* 0x000fe20000000000 */
[----:B------:R-:W-:-:S04]  /*02d0*/  @!P2 LOP3.LUT R2, RZ, UR4, RZ, 0x33, !PT ;  /* 0x00000004ff02ac12 */ /* 0x000fc8000f8e33ff */
[----:B------:R-:W-:-:S05]  /*02e0*/  IADD3 R3, PT, PT, -R2, RZ, RZ ;  /* 0x000000ff02037210 */ /* 0x000fca0007ffe1ff */
[----:B------:R-:W-:Y:S02]  /*02f0*/  IMAD R4, R3, UR4, R4 ;  /* 0x0000000403047c24 */ /* 0x000fe4000f8e0204 */
[----:B------:R-:W-:Y:S01]  /*0300*/  IMAD.MOV.U32 R3, RZ, RZ, RZ ;  /* 0x000000ffff037224 */ /* 0x000fe200078e00ff */
[----:B------:R-:W-:Y:S06]  /*0310*/  BRA `(.L_x_1) ;  /* 0x0000000000407947 */ /* 0x000fec0003800000 */
.L_x_0:
[----:B------:R-:W-:Y:S02]  /*0320*/  HFMA2 R10, -RZ, RZ, 0, 0 ;  /* 0x00000000ff0a7431 */ /* 0x000fe400000001ff */
[----:B------:R-:W-:Y:S01]  /*0330*/  IMAD.U32 R9, RZ, RZ, UR5 ;  /* 0x00000005ff097e24 */ /* 0x000fe2000f8e00ff */
[----:B------:R-:W-:Y:S01]  /*0340*/  MOV R8, UR4 ;  /* 0x0000000400087c02 */ /* 0x000fe20008000f00 */
[----:B------:R-:W-:Y:S01]  /*0350*/  IMAD.MOV.U32 R9, RZ, RZ, R4 ;  /* 0x000000ffff097224 */ /* 0x000fe200078e0004 */
[----:B------:R-:W-:Y:S01]  /*0360*/  MOV R6, 0x390 ;  /* 0x0000039000067802 */ /* 0x000fe20000000f00 */
[----:B------:R-:W-:-:S07]  /*0370*/  IMAD.U32 R7, RZ, RZ, UR9 ;  /* 0x00000009ff077e24 */ /* 0x000fce000f8e00ff */
[----:B------:R-:W-:Y:S05]  /*0380*/  CALL.REL.NOINC `($__internal_0_$__cuda_sm20_div_s64) ;  /* 0x0000000400e47944 */ /* 0x000fea0003c00000 */
[----:B------:R-:W-:Y:S01]  /*0390*/  IADD3 R3, P0, PT, RZ, -R11, RZ ;  /* 0x8000000bff037210 */ /* 0x000fe20007f1e0ff */
[----:B------:R-:W-:Y:S01]  /*03a0*/  IMAD.MOV.U32 R2, RZ, RZ, R11 ;  /* 0x000000ffff027224 */ /* 0x000fe200078e000b */
[----:B------:R-:W-:-:S03]  /*03b0*/  MOV R5, RZ ;  /* 0x000000ff00057202 */ /* 0x000fc60000000f00 */
[----:B------:R-:W-:Y:S02]  /*03c0*/  IMAD.X R0, RZ, RZ, ~R12, P0 ;  /* 0x000000ffff007224 */ /* 0x000fe400000e0e0c */
[----:B------:R-:W-:-:S04]  /*03d0*/  IMAD.WIDE.U32 R4, R3, UR4, R4 ;  /* 0x0000000403047c25 */ /* 0x000fc8000f8e0004 */
[----:B------:R-:W-:-:S04]  /*03e0*/  IMAD R0, R0, UR4, RZ ;  /* 0x0000000400007c24 */ /* 0x000fc8000f8e02ff */
[----:B------:R-:W-:-:S04]  /*03f0*/  IMAD R3, R3, UR9, R0 ;  /* 0x0000000903037c24 */ /* 0x000fc8000f8e0200 */
[----:B------:R-:W-:Y:S01]  /*0400*/  IMAD.IADD R5, R5, 0x1, R3 ;  /* 0x0000000105057824 */ /* 0x000fe200078e0203 */
[----:B------:R-:W-:-:S07]  /*0410*/  MOV R3, R12 ;  /* 0x0000000c00037202 */ /* 0x000fce0000000f00 */
.L_x_1:
[----:B------:R-:W0:Y:S01]  /*0420*/  LDCU UR4, c[0x0][0x3a4] ;  /* 0x00007480ff0477ac */ /* 0x000e220008000800 */
[----:B------:R1:W2:Y:S01]  /*0430*/  I2F.S64 R0, R2 ;  /* 0x0000000200007312 */ /* 0x0002a20000301400 */
[----:B------:R-:W-:Y:S01]  /*0440*/  BSSY.RECONVERGENT B0, `(.L_x_2) ;  /* 0x0000031000007945 */ /* 0x000fe20003800200 */
[----:B0-----:R-:W-:-:S05]  /*0450*/  IMAD.U32 R10, RZ, RZ, UR4 ;  /* 0x00000004ff0a7e24 */ /* 0x001fca000f8e00ff */
[----:B------:R-:W-:-:S04]  /*0460*/  LOP3.LUT R6, R5, R10, RZ, 0xfc, !PT ;  /* 0x0000000a05067212 */ /* 0x000fc800078efcff */
[----:B------:R-:W-:-:S13]  /*0470*/  ISETP.NE.U32.AND P0, PT, R6, RZ, PT ;  /* 0x000000ff0600720c */ /* 0x000fda0003f05070 */
[----:B-12---:R-:W-:Y:S05]  /*0480*/  @P0 BRA `(.L_x_3) ;  /* 0x0000000000640947 */ /* 0x006fea0003800000 */
[----:B------:R-:W0:Y:S02]  /*0490*/  LDCU UR4, c[0x0][0x3a0] ;  /* 0x00007400ff0477ac */ /* 0x000e240008000800 */
[----:B0-----:R-:W-:-:S04]  /*04a0*/  IMAD.U32 R9, RZ, RZ, UR4 ;  /* 0x00000004ff097e24 */ /* 0x001fc8000f8e00ff */
[----:B------:R-:W0:Y:S01]  /*04b0*/  I2F.U32.RP R6, R9 ;  /* 0x0000000900067306 */ /* 0x000e220000209000 */
[----:B------:R-:W-:-:S07]  /*04c0*/  ISETP.NE.U32.AND P2, PT, R9, RZ, PT ;  /* 0x000000ff0900720c */ /* 0x000fce0003f45070 */
[----:B0-----:R-:W0:Y:S02]  /*04d0*/  MUFU.RCP R6, R6 ;  /* 0x0000000600067308 */ /* 0x001e240000001000 */
[----:B0-----:R-:W-:Y:S01]  /*04e0*/  IADD3 R2, PT, PT, R6, 0xffffffe, RZ ;  /* 0x0ffffffe06027810 */ /* 0x001fe20007ffe0ff */
[----:B------:R-:W-:-:S05]  /*04f0*/  IMAD.MOV.U32 R6, RZ, RZ, RZ ;  /* 0x000000ffff067224 */ /* 0x000fca00078e00ff */
[----:B------:R0:W1:Y:S02]  /*0500*/  F2I.FTZ.U32.TRUNC.NTZ R3, R2 ;  /* 0x0000000200037305 */ /* 0x000064000021f000 */
[----:B0-----:R-:W-:Y:S02]  /*0510*/  IMAD.MOV.U32 R2, RZ, RZ, RZ ;  /* 0x000000ffff027224 */ /* 0x001fe400078e00ff */
[----:B-1----:R-:W-:-:S04]  /*0520*/  IMAD R7, R3, R9, RZ ;  /* 0x0000000903077224 */ /* 0x002fc800078e02ff */
[----:B------:R-:W-:-:S04]  /*0530*/  IMAD.MOV R7, RZ, RZ, -R7 ;  /* 0x000000ffff077224 */ /* 0x000fc800078e0a07 */
[----:B------:R-:W-:-:S06]  /*0540*/  IMAD.HI.U32 R3, R3, R7, R2 ;  /* 0x0000000703037227 */ /* 0x000fcc00078e0002 */
[----:B------:R-:W-:-:S04]  /*0550*/  IMAD.HI.U32 R2, R3, R4, RZ ;  /* 0x0000000403027227 */ /* 0x000fc800078e00ff */
[----:B------:R-:W-:Y:S01]  /*0560*/  HFMA2 R3, -RZ, RZ, 0, 0 ;  /* 0x00000000ff037431 */ /* 0x000fe200000001ff */
[----:B------:R-:W-:-:S05]  /*0570*/  IADD3 R8, PT, PT, -R2, RZ, RZ ;  /* 0x000000ff02087210 */ /* 0x000fca0007ffe1ff */
[----:B------:R-:W-:-:S05]  /*0580*/  IMAD R8, R9, R8, R4 ;  /* 0x0000000809087224 */ /* 0x000fca00078e0204 */
[----:B------:R-:W-:-:S13]  /*0590*/  ISETP.GE.U32.AND P0, PT, R8, R9, PT ;  /* 0x000000090800720c */ /* 0x000fda0003f06070 */
[----:B------:R-:W-:Y:S02]  /*05a0*/  @P0 IMAD.IADD R8, R8, 0x1, -R9 ;  /* 0x0000000108080824 */ /* 0x000fe400078e0a09 */
[----:B------:R-:W-:-:S03]  /*05b0*/  @P0 VIADD R2, R2, 0x1 ;  /* 0x0000000102020836 */ /* 0x000fc60000000000 */
[----:B------:R-:W-:-:S13]  /*05c0*/  ISETP.GE.U32.AND P1, PT, R8, R9, PT ;  /* 0x000000090800720c */ /* 0x000fda0003f26070 */
[----:B------:R-:W-:Y:S02]  /*05d0*/  @P1 IADD3 R2, PT, PT, R2, 0x1, RZ ;  /* 0x0000000102021810 */ /* 0x000fe40007ffe0ff */
[----:B------:R-:W-:-:S05]  /*05e0*/  @!P2 LOP3.LUT R2, RZ, R9, RZ, 0x33, !PT ;  /* 0x00000009ff02a212 */ /* 0x000fca00078e33ff */
[----:B------:R-:W-:-:S04]  /*05f0*/  IMAD.MOV R8, RZ, RZ, -R2 ;  /* 0x000000ffff087224 */ /* 0x000fc800078e0a02 */
[----:B------:R-:W-:Y:S01]  /*0600*/  IMAD R8, R9, R8, R4 ;  /* 0x0000000809087224 */ /* 0x000fe200078e0204 */
[----:B------:R-:W-:Y:S06]  /*0610*/  BRA `(.L_x_4) ;  /* 0x00000000004c7947 */ /* 0x000fec0003800000 */
.L_x_3:
[----:B------:R-:W0:Y:S01]  /*0620*/  LDCU.64 UR4, c[0x0][0x3a0] ;  /* 0x00007400ff0477ac */ /* 0x000e220008000a00 */
[----:B------:R-:W-:Y:S01]  /*0630*/  IMAD.MOV.U32 R9, RZ, RZ, R4 ;  /* 0x000000ffff097224 */ /* 0x000fe200078e0004 */
[----:B------:R-:W-:Y:S01]  /*0640*/  MOV R6, 0x690 ;  /* 0x0000069000067802 */ /* 0x000fe20000000f00 */
[----:B------:R-:W-:Y:S02]  /*0650*/  IMAD.MOV.U32 R10, RZ, RZ, R5 ;  /* 0x000000ffff0a7224 */ /* 0x000fe400078e0005 */
[----:B0-----:R-:W-:Y:S01]  /*0660*/  IMAD.U32 R8, RZ, RZ, UR4 ;  /* 0x00000004ff087e24 */ /* 0x001fe2000f8e00ff */
[----:B------:R-:W-:-:S07]  /*0670*/  MOV R7, UR5 ;  /* 0x0000000500077c02 */ /* 0x000fce0008000f00 */
[----:B------:R-:W-:Y:S05]  /*0680*/  CALL.REL.NOINC `($__internal_0_$__cuda_sm20_div_s64) ;  /* 0x0000000400247944 */ /* 0x000fea0003c00000 */
[----:B------:R-:W0:Y:S01]  /*0690*/  LDCU.64 UR4, c[0x0][0x3a0] ;  /* 0x00007400ff0477ac */ /* 0x000e220008000a00 */
[----:B------:R-:W-:-:S05]  /*06a0*/  IADD3 R6, P0, PT, RZ, -R11, RZ ;  /* 0x8000000bff067210 */ /* 0x000fca0007f1e0ff */
[----:B------:R-:W-:Y:S01]  /*06b0*/  IMAD.X R2, RZ, RZ, ~R12, P0 ;  /* 0x000000ffff027224 */ /* 0x000fe200000e0e0c */
[----:B0-----:R-:W-:Y:S01]  /*06c0*/  MOV R9, UR4 ;  /* 0x0000000400097c02 */ /* 0x001fe20008000f00 */
[----:B------:R-:W-:-:S04]  /*06d0*/  IMAD.U32 R10, RZ, RZ, UR5 ;  /* 0x00000005ff0a7e24 */ /* 0x000fc8000f8e00ff */
[-C--:B------:R-:W-:Y:S02]  /*06e0*/  IMAD R7, R2, R9.reuse, RZ ;  /* 0x0000000902077224 */ /* 0x080fe400078e02ff */
[----:B------:R-:W-:-:S04]  /*06f0*/  IMAD.WIDE.U32 R2, R6, R9, R4 ;  /* 0x0000000906027225 */ /* 0x000fc800078e0004 */
[----:B------:R-:W-:Y:S02]  /*0700*/  IMAD R7, R6, R10, R7 ;  /* 0x0000000a06077224 */ /* 0x000fe400078e0207 */
[----:B------:R-:W-:Y:S02]  /*0710*/  IMAD.MOV.U32 R8, RZ, RZ, R2 ;  /* 0x000000ffff087224 */ /* 0x000fe400078e0002 */
[----:B------:R-:W-:Y:S01]  /*0720*/  IMAD.MOV.U32 R2, RZ, RZ, R11 ;  /* 0x000000ffff027224 */ /* 0x000fe200078e000b */
[----:B------:R-:W-:Y:S01]  /*0730*/  IADD3 R6, PT, PT, R3, R7, RZ ;  /* 0x0000000703067210 */ /* 0x000fe20007ffe0ff */
[----:B------:R-:W-:-:S07]  /*0740*/  IMAD.MOV.U32 R3, RZ, RZ, R12 ;  /* 0x000000ffff037224 */ /* 0x000fce00078e000c */
.L_x_4:
[----:B------:R-:W-:Y:S05]  /*0750*/  BSYNC.RECONVERGENT B0 ;  /* 0x0000000000007941 */ /* 0x000fea0003800200 */
.L_x_2:
[----:B------:R-:W-:Y:S01]  /*0760*/  ISETP.NE.U32.AND P0, PT, R10, RZ, PT ;  /* 0x000000ff0a00720c */ /* 0x000fe20003f05070 */
[----:B------:R0:W1:Y:S01]  /*0770*/  F2I.U32.TRUNC.NTZ R7, R0 ;  /* 0x0000000000077305 */ /* 0x000062000020f000 */
[----:B------:R-:W2:Y:S01]  /*0780*/  LDCU.64 UR6, c[0x0][0x358] ;  /* 0x00006b00ff0677ac */ /* 0x000ea20008000a00 */
[----:B------:R-:W-:Y:S10]  /*0790*/  BSSY.RECONVERGENT B0, `(.L_x_5) ;  /* 0x0000017000007945 */ /* 0x000ff40003800200 */
[----:B0-----:R-:W-:Y:S05]  /*07a0*/  @P0 BRA `(.L_x_6) ;  /* 0x00000000004c0947 */ /* 0x001fea0003800000 */
[----:B------:R-:W0:Y:S01]  /*07b0*/  I2F.U32.RP R13, R9 ;  /* 0x00000009000d7306 */ /* 0x000e220000209000 */
[----:B------:R-:W-:-:S07]  /*07c0*/  ISETP.NE.U32.AND P1, PT, R9, RZ, PT ;  /* 0x000000ff0900720c */ /* 0x000fce0003f25070 */
[----:B0-----:R-:W0:Y:S02]  /*07d0*/  MUFU.RCP R13, R13 ;  /* 0x0000000d000d7308 */ /* 0x001e240000001000 */
[----:B0-----:R-:W-:Y:S01]  /*07e0*/  IADD3 R10, PT, PT, R13, 0xffffffe, RZ ;  /* 0x0ffffffe0d0a7810 */ /* 0x001fe20007ffe0ff */
[----:B------:R-:W-:-:S05]  /*07f0*/  IMAD.MOV.U32 R13, RZ, RZ, RZ ;  /* 0x000000ffff0d7224 */ /* 0x000fca00078e00ff */
[----:B------:R0:W3:Y:S02]  /*0800*/  F2I.FTZ.U32.TRUNC.NTZ R11, R10 ;  /* 0x0000000a000b7305 */ /* 0x0000e4000021f000 */
[----:B0-----:R-:W-:Y:S02]  /*0810*/  IMAD.MOV.U32 R10, RZ, RZ, RZ ;  /* 0x000000ffff0a7224 */ /* 0x001fe400078e00ff */
[----:B---3--:R-:W-:-:S04]  /*0820*/  IMAD.MOV R0, RZ, RZ, -R11 ;  /* 0x000000ffff007224 */ /* 0x008fc800078e0a0b */
[----:B------:R-:W-:-:S04]  /*0830*/  IMAD R15, R0, R9, RZ ;  /* 0x00000009000f7224 */ /* 0x000fc800078e02ff */
[----:B------:R-:W-:-:S06]  /*0840*/  IMAD.HI.U32 R0, R11, R15, R10 ;  /* 0x0000000f0b007227 */ /* 0x000fcc00078e000a */
[----:B-1----:R-:W-:-:S05]  /*0850*/  IMAD.HI.U32 R0, R0, R7, RZ ;  /* 0x0000000700007227 */ /* 0x002fca00078e00ff */
[----:B------:R-:W-:-:S05]  /*0860*/  IADD3 R0, PT, PT, -R0, RZ, RZ ;  /* 0x000000ff00007210 */ /* 0x000fca0007ffe1ff */
[----:B------:R-:W-:-:S05]  /*0870*/  IMAD R12, R9, R0, R7 ;  /* 0x00000000090c7224 */ /* 0x000fca00078e0207 */
[----:B------:R-:W-:-:S13]  /*0880*/  ISETP.GE.U32.AND P0, PT, R12, R9, PT ;  /* 0x000000090c00720c */ /* 0x000fda0003f06070 */
[----:B------:R-:W-:-:S05]  /*0890*/  @P0 IMAD.IADD R12, R12, 0x1, -R9 ;  /* 0x000000010c0c0824 */ /* 0x000fca00078e0a09 */
[----:B------:R-:W-:-:S13]  /*08a0*/  ISETP.GE.U32.AND P0, PT, R12, R9, PT ;  /* 0x000000090c00720c */ /* 0x000fda0003f06070 */
[-C--:B------:R-:W-:Y:S02]  /*08b0*/  @P0 IADD3 R12, PT, PT, R12, -R9.reuse, RZ ;  /* 0x800000090c0c0210 */ /* 0x080fe40007ffe0ff */
[----:B------:R-:W-:Y:S01]  /*08c0*/  @!P1 LOP3.LUT R12, RZ, R9, RZ, 0x33, !PT ;  /* 0x00000009ff0c9212 */ /* 0x000fe200078e33ff */
[----:B------:R-:W-:Y:S06]  /*08d0*/  BRA `(.L_x_7) ;  /* 0x0000000000087947 */ /* 0x000fec0003800000 */
.L_x_6:
[----:B------:R-:W-:-:S07]  /*08e0*/  MOV R0, 0x900 ;  /* 0x0000090000007802 */ /* 0x000fce0000000f00 */
[----:B-12---:R-:W-:Y:S05]  /*08f0*/  CALL.REL.NOINC `($__internal_1_$__cuda_sm20_rem_s64) ;  /* 0x0000000400d47944 */ /* 0x006fea0003c00000 */
.L_x_7:
[----:B--2---:R-:W-:Y:S05]  /*0900*/  BSYNC.RECONVERGENT B0 ;  /* 0x0000000000007941 */ /* 0x004fea0003800200 */
.L_x_5:
[----:B------:R-:W0:Y:S01]  /*0910*/  LDCU.128 UR8, c[0x0][0x380] ;  /* 0x00007000ff0877ac */ /* 0x000e220008000c00 */
[----:B------:R-:W1:Y:S01]  /*0920*/  LDCU.64 UR4, c[0x0][0x3a0] ;  /* 0x00007400ff0477ac */ /* 0x000e620008000a00 */
[C---:B0-----:R-:W-:Y:S02]  /*0930*/  LEA R10, P0, R7.reuse, UR8, 0x3 ;  /* 0x00000008070a7c11 */ /* 0x041fe4000f8018ff */
[C---:B------:R-:W-:Y:S02]  /*0940*/  LEA R14, P1, R4.reuse, UR10, 0x3 ;  /* 0x0000000a040e7c11 */ /* 0x040fe4000f8218ff */
[----:B------:R-:W-:Y:S02]  /*0950*/  LEA.HI.X R11, R7, UR9, RZ, 0x3, P0 ;  /* 0x00000009070b7c11 */ /* 0x000fe400080f1cff */
[----:B------:R-:W-:Y:S01]  /*0960*/  LEA.HI.X R15, R4, UR11, R5, 0x3, P1 ;  /* 0x0000000b040f7c11 */ /* 0x000fe200088f1c05 */
[----:B------:R-:W0:Y:S03]  /*0970*/  LDCU.128 UR8, c[0x0][0x390] ;  /* 0x00007200ff0877ac */ /* 0x000e260008000c00 */
[----:B------:R-:W2:Y:S04]  /*0980*/  LDG.E.64 R10, desc[UR6][R10.64] ;  /* 0x000000060a0a7981 */ /* 0x000ea8000c1e1b00 */
[----:B------:R-:W2:Y:S01]  /*0990*/  LDG.E.64 R4, desc[UR6][R14.64] ;  /* 0x000000060e047981 */ /* 0x000ea2000c1e1b00 */
[----:B------:R-:W-:-:S04]  /*09a0*/  IADD3 R9, P0, P1, R8, R7, -R12 ;  /* 0x0000000708097210 */ /* 0x000fc8000791e80c */
[--C-:B------:R-:W-:Y:S01]  /*09b0*/  IADD3.X R6, PT, PT, R6, RZ, ~R13.reuse, P0, P1 ;  /* 0x000000ff06067210 */ /* 0x100fe200007e2c0d */
[----:B------:R-:W-:-:S04]  /*09c0*/  IMAD.MOV.U32 R7, RZ, RZ, R13 ;  /* 0x000000ffff077224 */ /* 0x000fc800078e000d */
[----:B-1----:R-:W-:Y:S01]  /*09d0*/  IMAD R0, R6, UR4, RZ ;  /* 0x0000000406007c24 */ /* 0x002fe2000f8e02ff */
[----:B------:R-:W-:-:S05]  /*09e0*/  MOV R6, R12 ;  /* 0x0000000c00067202 */ /* 0x000fca0000000f00 */
[----:B------:R-:W-:-:S04]  /*09f0*/  IMAD.WIDE.U32 R6, R9, UR4, R6 ;  /* 0x0000000409067c25 */ /* 0x000fc8000f8e0006 */
[----:B------:R-:W-:-:S05]  /*0a00*/  IMAD R9, R9, UR5, R0 ;  /* 0x0000000509097c24 */ /* 0x000fca000f8e0200 */
[----:B------:R-:W-:Y:S01]  /*0a10*/  IADD3 R0, PT, PT, R7, R9, RZ ;  /* 0x0000000907007210 */ /* 0x000fe20007ffe0ff */
[----:B0-----:R-:W-:-:S04]  /*0a20*/  IMAD.WIDE.U32 R2, R6, UR10, R2 ;  /* 0x0000000a06027c25 */ /* 0x001fc8000f8e0002 */
[----:B------:R-:W-:-:S04]  /*0a30*/  IMAD R7, R0, UR10, RZ ;  /* 0x0000000a00077c24 */ /* 0x000fc8000f8e02ff */
[----:B------:R-:W-:Y:S02]  /*0a40*/  IMAD R7, R6, UR11, R7 ;  /* 0x0000000b06077c24 */ /* 0x000fe4000f8e0207 */
[----:B------:R-:W-:-:S03]  /*0a50*/  IMAD.SHL.U32 R0, R2, 0x8, RZ ;  /* 0x0000000802007824 */ /* 0x000fc600078e00ff */
[----:B------:R-:W-:Y:S01]  /*0a60*/  IADD3 R3, PT, PT, R3, R7, RZ ;  /* 0x0000000703037210 */ /* 0x000fe20007ffe0ff */
[-C--:B--2---:R-:W-:Y:S01]  /*0a70*/  IMAD R7, R5, R10.reuse, RZ ;  /* 0x0000000a05077224 */ /* 0x084fe200078e02ff */
[----:B------:R-:W-:Y:S02]  /*0a80*/  LOP3.LUT R5, R0, 0xfffffff8, RZ, 0xc0, !PT ;  /* 0xfffffff800057812 */ /* 0x000fe400078ec0ff */
[----:B------:R-:W-:Y:S01]  /*0a90*/  SHF.L.U64.HI R0, R2, 0x3, R3 ;  /* 0x0000000302007819 */ /* 0x000fe20000010203 */
[----:B------:R-:W-:-:S03]  /*0aa0*/  IMAD.WIDE.U32 R2, R4, R10, RZ ;  /* 0x0000000a04027225 */ /* 0x000fc600078e00ff */
[----:B------:R-:W-:Y:S01]  /*0ab0*/  LOP3.LUT R0, R0, 0x7, RZ, 0xc0, !PT ;  /* 0x0000000700007812 */ /* 0x000fe200078ec0ff */
[----:B------:R-:W-:Y:S01]  /*0ac0*/  IMAD R7, R11, R4, R7 ;  /* 0x000000040b077224 */ /* 0x000fe200078e0207 */
[----:B------:R-:W-:-:S03]  /*0ad0*/  IADD3 R4, P0, PT, R5, UR8, RZ ;  /* 0x0000000805047c10 */ /* 0x000fc6000ff1e0ff */
[----:B------:R-:W-:Y:S01]  /*0ae0*/  IMAD.IADD R3, R3, 0x1, R7 ;  /* 0x0000000103037824 */ /* 0x000fe200078e0207 */
[----:B------:R-:W-:-:S05]  /*0af0*/  IADD3.X R5, PT, PT, R0, UR9, RZ, P0, !PT ;  /* 0x0000000900057c10 */ /* 0x000fca00087fe4ff */
[----:B------:R-:W-:Y:S01]  /*0b00*/  STG.E.64 desc[UR6][R4.64], R2 ;  /* 0x0000000204007986 */ /* 0x000fe2000c101b06 */
[----:B------:R-:W-:Y:S05]  /*0b10*/  EXIT ;  /* 0x000000000000794d */ /* 0x000fea0003800000 */
        .weak           $__internal_0_$__cuda_sm20_div_s64
        .type           $__internal_0_$__cuda_sm20_div_s64,@function
        .size           $__internal_0_$__cuda_sm20_div_s64,($__internal_1_$__cuda_sm20_rem_s64 - $__internal_0_$__cuda_sm20_div_s64)
$__internal_0_$__cuda_sm20_div_s64:
[-C--:B------:R-:W-:Y:S02]  /*0b20*/  IADD3 R3, P1, PT, RZ, -R8.reuse, RZ ;  /* 0x80000008ff037210 */ /* 0x080fe40007f3e0ff */
[----:B------:R-:W-:Y:S02]  /*0b30*/  ISETP.GE.AND P0, PT, R7, RZ, PT ;  /* 0x000000ff0700720c */ /* 0x000fe40003f06270 */
[-C--:B------:R-:W-:Y:S02]  /*0b40*/  IADD3.X R12, PT, PT, RZ, ~R7.reuse, RZ, P1, !PT ;  /* 0x80000007ff0c7210 */ /* 0x080fe40000ffe4ff */
[----:B------:R-:W-:Y:S02]  /*0b50*/  SEL R2, R3, R8, !P0 ;  /* 0x0000000803027207 */ /* 0x000fe40004000000 */
[----:B------:R-:W-:Y:S02]  /*0b60*/  SEL R3, R12, R7, !P0 ;  /* 0x000000070c037207 */ /* 0x000fe40004000000 */
[----:B------:R-:W-:-:S02]  /*0b70*/  ISETP.GE.AND P3, PT, R10, RZ, PT ;  /* 0x000000ff0a00720c */ /* 0x000fc40003f66270 */
[----:B------:R-:W0:Y:S08]  /*0b80*/  I2F.U64.RP R11, R2 ;  /* 0x00000002000b7312 */ /* 0x000e300000309000 */
[----:B0-----:R-:W0:Y:S02]  /*0b90*/  MUFU.RCP R11, R11 ;  /* 0x0000000b000b7308 */ /* 0x001e240000001000 */
[----:B0-----:R-:W-:-:S06]  /*0ba0*/  VIADD R12, R11, 0x1ffffffe ;  /* 0x1ffffffe0b0c7836 */ /* 0x001fcc0000000000 */
[----:B------:R-:W0:Y:S02]  /*0bb0*/  F2I.U64.TRUNC R12, R12 ;  /* 0x0000000c000c7311 */ /* 0x000e24000020d800 */
[----:B0-----:R-:W-:-:S04]  /*0bc0*/  IMAD.WIDE.U32 R14, R12, R2, RZ ;  /* 0x000000020c0e7225 */ /* 0x001fc800078e00ff */
[----:B------:R-:W-:Y:S01]  /*0bd0*/  IMAD R15, R12, R3, R15 ;  /* 0x000000030c0f7224 */ /* 0x000fe200078e020f */
[----:B------:R-:W-:-:S03]  /*0be0*/  IADD3 R17, P0, PT, RZ, -R14, RZ ;  /* 0x8000000eff117210 */ /* 0x000fc60007f1e0ff */
[----:B------:R-:W-:Y:S02]  /*0bf0*/  IMAD R15, R13, R2, R15 ;  /* 0x000000020d0f7224 */ /* 0x000fe400078e020f */
[----:B------:R-:W-:-:S03]  /*0c00*/  IMAD.HI.U32 R14, R12, R17, RZ ;  /* 0x000000110c0e7227 */ /* 0x000fc600078e00ff */
[----:B------:R-:W-:Y:S01]  /*0c10*/  IADD3.X R19, PT, PT, RZ, ~R15, RZ, P0, !PT ;  /* 0x8000000fff137210 */ /* 0x000fe200007fe4ff */
[----:B------:R-:W-:-:S04]  /*0c20*/  IMAD.MOV.U32 R15, RZ, RZ, R12 ;  /* 0x000000ffff0f7224 */ /* 0x000fc800078e000c */
[----:B------:R-:W-:-:S04]  /*0c30*/  IMAD.WIDE.U32 R14, P0, R12, R19, R14 ;  /* 0x000000130c0e7225 */ /* 0x000fc8000780000e */
[C---:B------:R-:W-:Y:S02]  /*0c40*/  IMAD R21, R13.reuse, R19, RZ ;  /* 0x000000130d157224 */ /* 0x040fe400078e02ff */
[----:B------:R-:W-:-:S04]  /*0c50*/  IMAD.HI.U32 R14, P1, R13, R17, R14 ;  /* 0x000000110d0e7227 */ /* 0x000fc8000782000e */
[----:B------:R-:W-:Y:S01]  /*0c60*/  IMAD.HI.U32 R11, R13, R19, RZ ;  /* 0x000000130d0b7227 */ /* 0x000fe200078e00ff */
[----:B------:R-:W-:-:S04]  /*0c70*/  IADD3 R15, P2, PT, R21, R14, RZ ;  /* 0x0000000e150f7210 */ /* 0x000fc80007f5e0ff */
[----:B------:R-:W-:Y:S01]  /*0c80*/  IADD3.X R11, PT, PT, R11, R13, RZ, P0, !PT ;  /* 0x0000000d0b0b7210 */ /* 0x000fe200007fe4ff */
[----:B------:R-:W-:-:S03]  /*0c90*/  IMAD.WIDE.U32 R12, R15, R2, RZ ;  /* 0x000000020f0c7225 */ /* 0x000fc600078e00ff */
[----:B------:R-:W-:Y:S01]  /*0ca0*/  IADD3.X R11, PT, PT, RZ, RZ, R11, P2, P1 ;  /* 0x000000ffff0b7210 */ /* 0x000fe200017e240b */
[----:B------:R-:W-:Y:S01]  /*0cb0*/  IMAD R13, R15, R3, R13 ;  /* 0x000000030f0d7224 */ /* 0x000fe200078e020d */
[----:B------:R-:W-:Y:S02]  /*0cc0*/  IADD3 R17, P0, PT, RZ, -R12, RZ ;  /* 0x8000000cff117210 */ /* 0x000fe40007f1e0ff */
[----:B------:R-:W-:Y:S01]  /*0cd0*/  IADD3 R12, P4, PT, RZ, -R9, RZ ;  /* 0x80000009ff0c7210 */ /* 0x000fe20007f9e0ff */
[----:B------:R-:W-:Y:S02]  /*0ce0*/  IMAD R13, R11, R2, R13 ;  /* 0x000000020b0d7224 */ /* 0x000fe400078e020d */
[----:B------:R-:W-:Y:S01]  /*0cf0*/  IMAD.HI.U32 R14, R15, R17, RZ ;  /* 0x000000110f0e7227 */ /* 0x000fe200078e00ff */
[----:B------:R-:W-:-:S03]  /*0d00*/  SEL R9, R12, R9, !P3 ;  /* 0x000000090c097207 */ /* 0x000fc60005800000 */
[----:B------:R-:W-:-:S04]  /*0d10*/  IMAD.X R16, RZ, RZ, ~R13, P0 ;  /* 0x000000ffff107224 */ /* 0x000fc800000e0e0d */
[----:B------:R-:W-:-:S04]  /*0d20*/  IMAD.WIDE.U32 R14, P0, R15, R16, R14 ;  /* 0x000000100f0e7225 */ /* 0x000fc8000780000e */
[C---:B------:R-:W-:Y:S02]  /*0d30*/  IMAD R13, R11.reuse, R16, RZ ;  /* 0x000000100b0d7224 */ /* 0x040fe400078e02ff */
[----:B------:R-:W-:Y:S01]  /*0d40*/  IMAD.HI.U32 R14, P1, R11, R17, R14 ;  /* 0x000000110b0e7227 */ /* 0x000fe2000782000e */
[----:B------:R-:W-:-:S03]  /*0d50*/  IADD3.X R15, PT, PT, RZ, ~R10, RZ, P4, !PT ;  /* 0x8000000aff0f7210 */ /* 0x000fc600027fe4ff */
[----:B------:R-:W-:Y:S01]  /*0d60*/  IMAD.HI.U32 R16, R11, R16, RZ ;  /* 0x000000100b107227 */ /* 0x000fe200078e00ff */
[----:B------:R-:W-:-:S03]  /*0d70*/  IADD3 R14, P2, PT, R13, R14, RZ ;  /* 0x0000000e0d0e7210 */ /* 0x000fc60007f5e0ff */
[----:B------:R-:W-:Y:S01]  /*0d80*/  IMAD.X R13, R16, 0x1, R11, P0 ;  /* 0x00000001100d7824 */ /* 0x000fe200000e060b */
[----:B------:R-:W-:Y:S01]  /*0d90*/  SEL R11, R15, R10, !P3 ;  /* 0x0000000a0f0b7207 */ /* 0x000fe20005800000 */
[----:B------:R-:W-:-:S03]  /*0da0*/  IMAD.HI.U32 R12, R14, R9, RZ ;  /* 0x000000090e0c7227 */ /* 0x000fc600078e00ff */
[----:B------:R-:W-:Y:S01]  /*0db0*/  IADD3.X R16, PT, PT, RZ, RZ, R13, P2, P1 ;  /* 0x000000ffff107210 */ /* 0x000fe200017e240d */
[----:B------:R-:W-:-:S04]  /*0dc0*/  HFMA2 R13, -RZ, RZ, 0, 0 ;  /* 0x00000000ff0d7431 */ /* 0x000fc800000001ff */
[-C--:B------:R-:W-:Y:S02]  /*0dd0*/  IMAD R15, R16, R11.reuse, RZ ;  /* 0x0000000b100f7224 */ /* 0x080fe400078e02ff */
[----:B------:R-:W-:-:S04]  /*0de0*/  IMAD.WIDE.U32 R12, R14, R11, R12 ;  /* 0x0000000b0e0c7225 */ /* 0x000fc800078e000c */
[----:B------:R-:W-:-:S04]  /*0df0*/  IMAD.HI.U32 R14, R16, R11, RZ ;  /* 0x0000000b100e7227 */ /* 0x000fc800078e00ff */
[----:B------:R-:W-:-:S04]  /*0e00*/  IMAD.HI.U32 R12, P0, R16, R9, R12 ;  /* 0x00000009100c7227 */ /* 0x000fc8000780000c */
[----:B------:R-:W-:Y:S01]  /*0e10*/  IMAD.X R14, RZ, RZ, R14, P0 ;  /* 0x000000ffff0e7224 */ /* 0x000fe200000e060e */
[----:B------:R-:W-:-:S04]  /*0e20*/  IADD3 R15, P1, PT, R15, R12, RZ ;  /* 0x0000000c0f0f7210 */ /* 0x000fc80007f3e0ff */
[----:B------:R-:W-:Y:S01]  /*0e30*/  IADD3.X R17, PT, PT, RZ, R14, RZ, P1, !PT ;  /* 0x0000000eff117210 */ /* 0x000fe20000ffe4ff */
[C---:B------:R-:W-:Y:S01]  /*0e40*/  IMAD.WIDE.U32 R12, R15.reuse, R2, RZ ;  /* 0x000000020f0c7225 */ /* 0x040fe200078e00ff */
[----:B------:R-:W-:-:S03]  /*0e50*/  IADD3 R14, P2, PT, R15, 0x1, RZ ;  /* 0x000000010f0e7810 */ /* 0x000fc60007f5e0ff */
[----:B------:R-:W-:Y:S01]  /*0e60*/  IMAD R13, R15, R3, R13 ;  /* 0x000000030f0d7224 */ /* 0x000fe200078e020d */
[----:B------:R-:W-:-:S03]  /*0e70*/  IADD3 R19, P1, PT, -R12, R9, RZ ;  /* 0x000000090c137210 */ /* 0x000fc60007f3e1ff */
[-C--:B------:R-:W-:Y:S01]  /*0e80*/  IMAD R12, R17, R2.reuse, R13 ;  /* 0x00000002110c7224 */ /* 0x080fe200078e020d */
[----:B------:R-:W-:-:S03]  /*0e90*/  ISETP.GE.U32.AND P0, PT, R19, R2, PT ;  /* 0x000000021300720c */ /* 0x000fc60003f06070 */
[----:B------:R-:W-:Y:S01]  /*0ea0*/  IMAD.X R11, R11, 0x1, ~R12, P1 ;  /* 0x000000010b0b7824 */ /* 0x000fe200008e0e0c */
[----:B------:R-:W-:Y:S01]  /*0eb0*/  IADD3 R9, P1, PT, R19, -R2, RZ ;  /* 0x8000000213097210 */ /* 0x000fe20007f3e0ff */
[----:B------:R-:W-:-:S03]  /*0ec0*/  IMAD.X R12, RZ, RZ, R17, P2 ;  /* 0x000000ffff0c7224 */ /* 0x000fc600010e0611 */
[CC--:B------:R-:W-:Y:S02]  /*0ed0*/  ISETP.GE.U32.AND.EX P0, PT, R11.reuse, R3.reuse, PT, P0 ;  /* 0x000000030b00720c */ /* 0x0c0fe40003f06100 */
[----:B------:R-:W-:Y:S02]  /*0ee0*/  IADD3.X R13, PT, PT, R11, ~R3, RZ, P1, !PT ;  /* 0x800000030b0d7210 */ /* 0x000fe40000ffe4ff */
[----:B------:R-:W-:Y:S02]  /*0ef0*/  SEL R9, R9, R19, P0 ;  /* 0x0000001309097207 */ /* 0x000fe40000000000 */
[----:B------:R-:W-:Y:S02]  /*0f00*/  SEL R13, R13, R11, P0 ;  /* 0x0000000b0d0d7207 */ /* 0x000fe40000000000 */
[----:B------:R-:W-:Y:S02]  /*0f10*/  SEL R14, R14, R15, P0 ;  /* 0x0000000f0e0e7207 */ /* 0x000fe40000000000 */
[----:B------:R-:W-:-:S02]  /*0f20*/  ISETP.GE.U32.AND P1, PT, R9, R2, PT ;  /* 0x000000020900720c */ /* 0x000fc40003f26070 */
[----:B------:R-:W-:Y:S02]  /*0f30*/  SEL R17, R12, R17, P0 ;  /* 0x000000110c117207 */ /* 0x000fe40000000000 */
[----:B------:R-:W-:Y:S02]  /*0f40*/  IADD3 R11, P2, PT, R14, 0x1, RZ ;  /* 0x000000010e0b7810 */ /* 0x000fe40007f5e0ff */
[----:B------:R-:W-:Y:S02]  /*0f50*/  ISETP.GE.U32.AND.EX P0, PT, R13, R3, PT, P1 ;  /* 0x000000030d00720c */ /* 0x000fe40003f06110 */
[----:B------:R-:W-:Y:S02]  /*0f60*/  IADD3.X R12, PT, PT, RZ, R17, RZ, P2, !PT ;  /* 0x00000011ff0c7210 */ /* 0x000fe400017fe4ff */
[----:B------:R-:W-:Y:S02]  /*0f70*/  SEL R11, R11, R14, P0 ;  /* 0x0000000e0b0b7207 */ /* 0x000fe40000000000 */
[----:B------:R-:W-:-:S02]  /*0f80*/  LOP3.LUT R3, R7, R10, RZ, 0x3c, !PT ;  /* 0x0000000a07037212 */ /* 0x000fc400078e3cff */
[----:B------:R-:W-:Y:S02]  /*0f90*/  SEL R12, R12, R17, P0 ;  /* 0x000000110c0c7207 */ /* 0x000fe40000000000 */
[----:B------:R-:W-:Y:S02]  /*0fa0*/  IADD3 R2, P2, PT, RZ, -R11, RZ ;  /* 0x8000000bff027210 */ /* 0x000fe40007f5e0ff */
[----:B------:R-:W-:Y:S02]  /*0fb0*/  ISETP.NE.U32.AND P0, PT, R8, RZ, PT ;  /* 0x000000ff0800720c */ /* 0x000fe40003f05070 */
[----:B------:R-:W-:Y:S01]  /*0fc0*/  ISETP.GE.AND P1, PT, R3, RZ, PT ;  /* 0x000000ff0300720c */ /* 0x000fe20003f26270 */
[----:B------:R-:W-:Y:S01]  /*0fd0*/  IMAD.X R3, RZ, RZ, ~R12, P2 ;  /* 0x000000ffff037224 */ /* 0x000fe200010e0e0c */
[----:B------:R-:W-:Y:S02]  /*0fe0*/  ISETP.NE.AND.EX P0, PT, R7, RZ, PT, P0 ;  /* 0x000000ff0700720c */ /* 0x000fe40003f05300 */
[----:B------:R-:W-:-:S02]  /*0ff0*/  MOV R7, 0x0 ;  /* 0x0000000000077802 */ /* 0x000fc40000000f00 */
[----:B------:R-:W-:Y:S02]  /*1000*/  SEL R11, R2, R11, !P1 ;  /* 0x0000000b020b7207 */ /* 0x000fe40004800000 */
[----:B------:R-:W-:Y:S02]  /*1010*/  SEL R12, R3, R12, !P1 ;  /* 0x0000000c030c7207 */ /* 0x000fe40004800000 */
[----:B------:R-:W-:Y:S02]  /*1020*/  SEL R11, R11, 0xffffffff, P0 ;  /* 0xffffffff0b0b7807 */ /* 0x000fe40000000000 */
[----:B------:R-:W-:Y:S01]  /*1030*/  SEL R12, R12, 0xffffffff, P0 ;  /* 0xffffffff0c0c7807 */ /* 0x000fe20000000000 */
[----:B------:R-:W-:Y:S06]  /*1040*/  RET.REL.NODEC R6 `(_Z18per_element_kernelPlS_S_ll) ;  /* 0xffffffec06ec7950 */ /* 0x000fec0003c3ffff */
        .weak           $__internal_1_$__cuda_sm20_rem_s64
        .type           $__internal_1_$__cuda_sm20_rem_s64,@function
        .size           $__internal_1_$__cuda_sm20_rem_s64,(.L_x_28 - $__internal_1_$__cuda_sm20_rem_s64)
$__internal_1_$__cuda_sm20_rem_s64:
[----:B------:R-:W0:Y:S02]  /*1050*/  LDCU.64 UR8, c[0x0][0x3a0] ;  /* 0x00007400ff0877ac */ /* 0x000e240008000a00 */
[----:B0-----:R-:W-:Y:S02]  /*1060*/  UIADD3 UR4, UP1, UPT, URZ, -UR8, URZ ;  /* 0x80000008ff047290 */ /* 0x001fe4000ff3e0ff */
[----:B------:R-:W-:Y:S02]  /*1070*/  UISETP.GE.AND UP0, UPT, UR9, URZ, UPT ;  /* 0x000000ff0900728c */ /* 0x000fe4000bf06270 */
[----:B------:R-:W-:Y:S02]  /*1080*/  UIADD3.X UR5, UPT, UPT, URZ, ~UR9, URZ, UP1, !UPT ;  /* 0x80000009ff057290 */ /* 0x000fe40008ffe4ff */
[----:B------:R-:W-:Y:S02]  /*1090*/  USEL UR4, UR4, UR8, !UP0 ;  /* 0x0000000804047287 */ /* 0x000fe4000c000000 */
[----:B------:R-:W-:-:S09]  /*10a0*/  USEL UR5, UR5, UR9, !UP0 ;  /* 0x0000000905057287 */ /* 0x000fd2000c000000 */
[----:B------:R-:W0:Y:S08]  /*10b0*/  I2F.U64.RP R9, UR4 ;  /* 0x0000000400097d12 */ /* 0x000e300008309000 */
[----:B0-----:R-:W0:Y:S02]  /*10c0*/  MUFU.RCP R9, R9 ;  /* 0x0000000900097308 */ /* 0x001e240000001000 */
[----:B0-----:R-:W-:-:S06]  /*10d0*/  VIADD R10, R9, 0x1ffffffe ;  /* 0x1ffffffe090a7836 */ /* 0x001fcc0000000000 */
[----:B------:R-:W0:Y:S02]  /*10e0*/  F2I.U64.TRUNC R10, R10 ;  /* 0x0000000a000a7311 */ /* 0x000e24000020d800 */
[----:B0-----:R-:W-:-:S04]  /*10f0*/  IMAD.WIDE.U32 R12, R10, UR4, RZ ;  /* 0x000000040a0c7c25 */ /* 0x001fc8000f8e00ff */
[----:B------:R-:W-:Y:S01]  /*1100*/  IMAD R13, R10, UR5, R13 ;  /* 0x000000050a0d7c24 */ /* 0x000fe2000f8e020d */
[----:B------:R-:W-:-:S03]  /*1110*/  IADD3 R15, P0, PT, RZ, -R12, RZ ;  /* 0x8000000cff0f7210 */ /* 0x000fc60007f1e0ff */
[----:B------:R-:W-:Y:S02]  /*1120*/  IMAD R13, R11, UR4, R13 ;  /* 0x000000040b0d7c24 */ /* 0x000fe4000f8e020d */
        /* <DEDUP_REMOVED lines=9> */
[----:B------:R-:W-:-:S03]  /*11c0*/  IMAD.WIDE.U32 R10, R13, UR4, RZ ;  /* 0x000000040d0a7c25 */ /* 0x000fc6000f8e00ff */
[----:B------:R-:W-:Y:S01]  /*11d0*/  IADD3.X R9, PT, PT, RZ, RZ, R9, P2, P1 ;  /* 0x000000ffff097210 */ /* 0x000fe200017e2409 */
[----:B------:R-:W-:Y:S01]  /*11e0*/  IMAD R12, R13, UR5, R11 ;  /* 0x000000050d0c7c24 */ /* 0x000fe2000f8e020b */
[----:B------:R-:W-:-:S03]  /*11f0*/  IADD3 R11, P0, PT, RZ, -R10, RZ ;  /* 0x8000000aff0b7210 */ /* 0x000fc60007f1e0ff */
[----:B------:R-:W-:Y:S02]  /*1200*/  IMAD R10, R9, UR4, R12 ;  /* 0x00000004090a7c24 */ /* 0x000fe4000f8e020c */
[----:B------:R-:W-:-:S04]  /*1210*/  IMAD.HI.U32 R12, R13, R11, RZ ;  /* 0x0000000b0d0c7227 */ /* 0x000fc800078e00ff */
[----:B------:R-:W-:-:S04]  /*1220*/  IMAD.X R10, RZ, RZ, ~R10, P0 ;  /* 0x000000ffff0a7224 */ /* 0x000fc800000e0e0a */
[----:B------:R-:W-:-:S04]  /*1230*/  IMAD.WIDE.U32 R12, P0, R13, R10, R12 ;  /* 0x0000000a0d0c7225 */ /* 0x000fc8000780000c */
[C---:B------:R-:W-:Y:S02]  /*1240*/  IMAD R15, R9.reuse, R10, RZ ;  /* 0x0000000a090f7224 */ /* 0x040fe400078e02ff */
[----:B------:R-:W-:-:S04]  /*1250*/  IMAD.HI.U32 R12, P1, R9, R11, R12 ;  /* 0x0000000b090c7227 */ /* 0x000fc8000782000c */
[----:B------:R-:W-:Y:S01]  /*1260*/  IMAD.HI.U32 R14, R9, R10, RZ ;  /* 0x0000000a090e7227 */ /* 0x000fe200078e00ff */
[----:B------:R-:W-:-:S03]  /*1270*/  IADD3 R12, P2, PT, R15, R12, RZ ;  /* 0x0000000c0f0c7210 */ /* 0x000fc60007f5e0ff */
[----:B------:R-:W-:Y:S01]  /*1280*/  IMAD.MOV.U32 R11, RZ, RZ, RZ ;  /* 0x000000ffff0b7224 */ /* 0x000fe200078e00ff */
[----:B------:R-:W-:Y:S01]  /*1290*/  IADD3.X R9, PT, PT, R14, R9, RZ, P0, !PT ;  /* 0x000000090e097210 */ /* 0x000fe200007fe4ff */
[----:B------:R-:W-:-:S03]  /*12a0*/  IMAD.HI.U32 R10, R12, R7, RZ ;  /* 0x000000070c0a7227 */ /* 0x000fc600078e00ff */
[----:B------:R-:W-:Y:S01]  /*12b0*/  IADD3.X R9, PT, PT, RZ, RZ, R9, P2, P1 ;  /* 0x000000ffff097210 */ /* 0x000fe200017e2409 */
[----:B------:R-:W-:-:S04]  /*12c0*/  IMAD.WIDE.U32 R10, RZ, R12, R10 ;  /* 0x0000000cff0a7225 */ /* 0x000fc800078e000a */
[----:B------:R-:W-:-:S05]  /*12d0*/  IMAD.HI.U32 R9, P0, R9, R7, R10 ;  /* 0x0000000709097227 */ /* 0x000fca000780000a */
[----:B------:R-:W-:Y:S02]  /*12e0*/  IADD3 R13, P1, PT, RZ, R9, RZ ;  /* 0x00000009ff0d7210 */ /* 0x000fe40007f3e0ff */
[----:B------:R-:W-:-:S03]  /*12f0*/  IADD3.X R9, PT, PT, RZ, RZ, RZ, P0, !PT ;  /* 0x000000ffff097210 */ /* 0x000fc600007fe4ff */
[----:B------:R-:W-:-:S04]  /*1300*/  IMAD.WIDE.U32 R10, R13, UR4, RZ ;  /* 0x000000040d0a7c25 */ /* 0x000fc8000f8e00ff */
[----:B------:R-:W-:Y:S01]  /*1310*/  IMAD.X R9, RZ, RZ, R9, P1 ;  /* 0x000000ffff097224 */ /* 0x000fe200008e0609 */
[----:B------:R-:W-:Y:S01]  /*1320*/  IADD3 R14, P1, PT, -R10, R7, RZ ;  /* 0x000000070a0e7210 */ /* 0x000fe20007f3e1ff */
[----:B------:R-:W-:-:S03]  /*1330*/  IMAD R12, R13, UR5, R11 ;  /* 0x000000050d0c7c24 */ /* 0x000fc6000f8e020b */
[----:B------:R-:W-:Y:S01]  /*1340*/  ISETP.GE.U32.AND P0, PT, R14, UR4, PT ;  /* 0x000000040e007c0c */ /* 0x000fe2000bf06070 */
[----:B------:R-:W-:-:S05]  /*1350*/  IMAD R9, R9, UR4, R12 ;  /* 0x0000000409097c24 */ /* 0x000fca000f8e020c */
[----:B------:R-:W-:Y:S02]  /*1360*/  IADD3.X R11, PT, PT, RZ, ~R9, RZ, P1, !PT ;  /* 0x80000009ff0b7210 */ /* 0x000fe40000ffe4ff */
[----:B------:R-:W-:Y:S02]  /*1370*/  IADD3 R9, P1, PT, R14, -UR4, RZ ;  /* 0x800000040e097c10 */ /* 0x000fe4000ff3e0ff */
[C---:B------:R-:W-:Y:S02]  /*1380*/  ISETP.GE.U32.AND.EX P0, PT, R11.reuse, UR5, PT, P0 ;  /* 0x000000050b007c0c */ /* 0x040fe4000bf06100 */
[----:B------:R-:W-:Y:S02]  /*1390*/  IADD3.X R10, PT, PT, R11, ~UR5, RZ, P1, !PT ;  /* 0x800000050b0a7c10 */ /* 0x000fe40008ffe4ff */
[----:B------:R-:W-:Y:S02]  /*13a0*/  SEL R9, R9, R14, P0 ;  /* 0x0000000e09097207 */ /* 0x000fe40000000000 */
[----:B------:R-:W-:Y:S01]  /*13b0*/  SEL R10, R10, R11, P0 ;  /* 0x0000000b0a0a7207 */ /* 0x000fe20000000000 */
[----:B------:R-:W-:Y:S01]  /*13c0*/  HFMA2 R11, -RZ, RZ, 0, 0 ;  /* 0x00000000ff0b7431 */ /* 0x000fe200000001ff */
[----:B------:R-:W-:-:S02]  /*13d0*/  ISETP.GE.U32.AND P0, PT, R9, UR4, PT ;  /* 0x0000000409007c0c */ /* 0x000fc4000bf06070 */
[----:B------:R-:W-:Y:S02]  /*13e0*/  IADD3 R12, P2, PT, R9, -UR4, RZ ;  /* 0x80000004090c7c10 */ /* 0x000fe4000ff5e0ff */
[C---:B------:R-:W-:Y:S02]  /*13f0*/  ISETP.GE.U32.AND.EX P0, PT, R10.reuse, UR5, PT, P0 ;  /* 0x000000050a007c0c */ /* 0x040fe4000bf06100 */
[----:B------:R-:W-:Y:S02]  /*1400*/  IADD3.X R13, PT, PT, R10, ~UR5, RZ, P2, !PT ;  /* 0x800000050a0d7c10 */ /* 0x000fe400097fe4ff */
[----:B------:R-:W-:Y:S02]  /*1410*/  ISETP.NE.U32.AND P1, PT, RZ, UR8, PT ;  /* 0x00000008ff007c0c */ /* 0x000fe4000bf25070 */
[----:B------:R-:W-:Y:S01]  /*1420*/  SEL R13, R13, R10, P0 ;  /* 0x0000000a0d0d7207 */ /* 0x000fe20000000000 */
[----:B------:R-:W-:Y:S01]  /*1430*/  IMAD.MOV.U32 R10, RZ, RZ, R0 ;  /* 0x000000ffff0a7224 */ /* 0x000fe200078e0000 */
[----:B------:R-:W-:-:S02]  /*1440*/  ISETP.NE.AND.EX P1, PT, RZ, UR9, PT, P1 ;  /* 0x00000009ff007c0c */ /* 0x000fc4000bf25310 */
[----:B------:R-:W-:Y:S02]  /*1450*/  SEL R12, R12, R9, P0 ;  /* 0x000000090c0c7207 */ /* 0x000fe40000000000 */
[----:B------:R-:W-:Y:S02]  /*1460*/  SEL R13, R13, 0xffffffff, P1 ;  /* 0xffffffff0d0d7807 */ /* 0x000fe40000800000 */
[----:B------:R-:W-:Y:S01]  /*1470*/  SEL R12, R12, 0xffffffff, P1 ;  /* 0xffffffff0c0c7807 */ /* 0x000fe20000800000 */
[----:B------:R-:W-:Y:S06]  /*1480*/  RET.REL.NODEC R10 `(_Z18per_element_kernelPlS_S_ll) ;  /* 0xffffffe80adc7950 */ /* 0x000fec0003c3ffff */
.L_x_8:
[----:B------:R-:W-:-:S00]  /*1490*/  BRA `(.L_x_8) ;  /* 0xfffffffc00fc7947 */ /* 0x000fc0000383ffff */
[----:B------:R-:W-:-:S00]  /*14a0*/  NOP ;  /* 0x0000000000007918 */ /* 0x000fc00000000000 */
        /* <DEDUP_REMOVED lines=13> */
.L_x_28:


//--------------------- .text._Z20per_column_AB_kernelPlS_S_ll --------------------------
	.section	.text._Z20per_column_AB_kernelPlS_S_ll,"ax",@progbits
	.align	128
        .global         _Z20per_column_AB_kernelPlS_S_ll
        .type           _Z20per_column_AB_kernelPlS_S_ll,@function
        .size           _Z20per_column_AB_kernelPlS_S_ll,(.L_x_29 - _Z20per_column_AB_kernelPlS_S_ll)
        .other          _Z20per_column_AB_kernelPlS_S_ll,@"STO_CUDA_ENTRY STV_DEFAULT"
_Z20per_column_AB_kernelPlS_S_ll:
.text._Z20per_column_AB_kernelPlS_S_ll:
[----:B------:R-:W-:Y:S01]  /*0000*/  LDC R1, c[0x0][0x37c] ;  /* 0x0000df00ff017b82 */ /* 0x000fe20000000800 */
[----:B------:R-:W0:Y:S01]  /*0010*/  S2R R3, SR_TID.X ;  /* 0x0000000000037919 */ /* 0x000e220000002100 */
[----:B------:R-:W1:Y:S06]  /*0020*/  LDCU UR5, c[0x0][0x364] ;  /* 0x00006c80ff0577ac */ /* 0x000e6c0008000800 */
[----:B------:R-:W0:Y:S01]  /*0030*/  S2UR UR4, SR_CTAID.X ;  /* 0x00000000000479c3 */ /* 0x000e220000002500 */
[----:B------:R-:W1:Y:S01]  /*0040*/  S2R R5, SR_TID.Y ;  /* 0x0000000000057919 */ /* 0x000e620000002200 */
[----:B------:R-:W2:Y:S06]  /*0050*/  LDCU UR7, c[0x0][0x3a4] ;  /* 0x00007480ff0777ac */ /* 0x000eac0008000800 */
[----:B------:R-:W0:Y:S01]  /*0060*/  LDC R2, c[0x0][0x360] ;  /* 0x0000d800ff027b82 */ /* 0x000e220000000800 */
[----:B--2---:R-:W-:Y:S01]  /*0070*/  UISETP.NE.U32.AND UP0, UPT, UR7, URZ, UPT ;  /* 0x000000ff0700728c */ /* 0x004fe2000bf05070 */
[----:B0-----:R-:W-:-:S04]  /*0080*/  IMAD R2, R2, UR4, R3 ;  /* 0x0000000402027c24 */ /* 0x001fc8000f8e0203 */
[----:B-1----:R-:W-:-:S04]  /*0090*/  IMAD R2, R2, UR5, R5 ;  /* 0x0000000502027c24 */ /* 0x002fc8000f8e0205 */
[----:B------:R-:W-:Y:S05]  /*00a0*/  BRA.U UP0, `(.L_x_9) ;  /* 0x0000000100607547 */ /* 0x000fea000b800000 */
[----:B------:R-:W0:Y:S01]  /*00b0*/  LDCU UR6, c[0x0][0x3a0] ;  /* 0x00007400ff0677ac */ /* 0x000e220008000800 */
[----:B------:R-:W-:Y:S01]  /*00c0*/  MOV R19, RZ ;  /* 0x000000ff00137202 */ /* 0x000fe20000000f00 */
[----:B0-----:R-:W0:Y:S01]  /*00d0*/  I2F.U32.RP R0, UR6 ;  /* 0x0000000600007d06 */ /* 0x001e220008209000 */
[----:B------:R-:W-:-:S07]  /*00e0*/  ISETP.NE.U32.AND P2, PT, RZ, UR6, PT ;  /* 0x00000006ff007c0c */ /* 0x000fce000bf45070 */
[----:B0-----:R-:W0:Y:S02]  /*00f0*/  MUFU.RCP R0, R0 ;  /* 0x0000000000007308 */ /* 0x001e240000001000 */
[----:B0-----:R-:W-:-:S06]  /*0100*/  IADD3 R4, PT, PT, R0, 0xffffffe, RZ ;  /* 0x0ffffffe00047810 */ /* 0x001fcc0007ffe0ff */
[----:B------:R0:W1:Y:S02]  /*0110*/  F2I.FTZ.U32.TRUNC.NTZ R5, R4 ;  /* 0x0000000400057305 */ /* 0x000064000021f000 */
[----:B0-----:R-:W-:Y:S02]  /*0120*/  HFMA2 R4, -RZ, RZ, 0, 0 ;  /* 0x00000000ff047431 */ /* 0x001fe400000001ff */
[----:B-1----:R-:W-:-:S04]  /*0130*/  IMAD R6, R5, UR6, RZ ;  /* 0x0000000605067c24 */ /* 0x002fc8000f8e02ff */
[----:B------:R-:W-:-:S04]  /*0140*/  IMAD.MOV R7, RZ, RZ, -R6 ;  /* 0x000000ffff077224 */ /* 0x000fc800078e0a06 */
[----:B------:R-:W-:-:S06]  /*0150*/  IMAD.HI.U32 R5, R5, R7, R4 ;  /* 0x0000000705057227 */ /* 0x000fcc00078e0004 */
[----:B------:R-:W-:-:S04]  /*0160*/  IMAD.HI.U32 R4, R5, R2, RZ ;  /* 0x0000000205047227 */ /* 0x000fc800078e00ff */
[----:B------:R-:W-:-:S04]  /*0170*/  IMAD.MOV R5, RZ, RZ, -R4 ;  /* 0x000000ffff057224 */ /* 0x000fc800078e0a04 */
[----:B------:R-:W-:-:S05]  /*0180*/  IMAD R5, R5, UR6, R2 ;  /* 0x0000000605057c24 */ /* 0x000fca000f8e0202 */
[----:B------:R-:W-:-:S13]  /*0190*/  ISETP.GE.U32.AND P0, PT, R5, UR6, PT ;  /* 0x0000000605007c0c */ /* 0x000fda000bf06070 */
[----:B------:R-:W-:Y:S01]  /*01a0*/  @P0 IADD3 R5, PT, PT, R5, -UR6, RZ ;  /* 0x8000000605050c10 */ /* 0x000fe2000fffe0ff */
[----:B------:R-:W-:-:S03]  /*01b0*/  @P0 VIADD R4, R4, 0x1 ;  /* 0x0000000104040836 */ /* 0x000fc60000000000 */
[----:B------:R-:W-:-:S13]  /*01c0*/  ISETP.GE.U32.AND P1, PT, R5, UR6, PT ;  /* 0x0000000605007c0c */ /* 0x000fda000bf26070 */
[----:B------:R-:W-:Y:S02]  /*01d0*/  @P1 IADD3 R4, PT, PT, R4, 0x1, RZ ;  /* 0x0000000104041810 */ /* 0x000fe40007ffe0ff */
[----:B------:R-:W-:-:S05]  /*01e0*/  @!P2 LOP3.LUT R4, RZ, UR6, RZ, 0x33, !PT ;  /* 0x00000006ff04ac12 */ /* 0x000fca000f8e33ff */
[----:B------:R-:W-:-:S04]  /*01f0*/  IMAD.MOV R5, RZ, RZ, -R4 ;  /* 0x000000ffff057224 */ /* 0x000fc800078e0a04 */
[----:B------:R-:W-:Y:S02]  /*0200*/  IMAD R18, R5, UR6, R2 ;  /* 0x0000000605127c24 */ /* 0x000fe4000f8e0202 */
[----:B------:R-:W-:Y:S01]  /*0210*/  IMAD.MOV.U32 R5, RZ, RZ, RZ ;  /* 0x000000ffff057224 */ /* 0x000fe200078e00ff */
[----:B------:R-:W-:Y:S06]  /*0220*/  BRA `(.L_x_10) ;  /* 0x0000000000307947 */ /* 0x000fec0003800000 */
.L_x_9:
[----:B------:R-:W-:-:S07]  /*0230*/  MOV R0, 0x250 ;  /* 0x0000025000007802 */ /* 0x000fce0000000f00 */
[----:B------:R-:W-:Y:S05]  /*0240*/  CALL.REL.NOINC `($__internal_2_$__cuda_sm20_div_s64) ;  /* 0x00000014002c7944 */ /* 0x000fea0003c00000 */
[----:B------:R-:W0:Y:S01]  /*0250*/  LDCU.64 UR6, c[0x0][0x3a0] ;  /* 0x00007400ff0677ac */ /* 0x000e220008000a00 */
[----:B------:R-:W-:Y:S01]  /*0260*/  IADD3 R5, P0, PT, RZ, -R6, RZ ;  /* 0x80000006ff057210 */ /* 0x000fe20007f1e0ff */
[----:B------:R-:W-:Y:S02]  /*0270*/  IMAD.MOV.U32 R3, RZ, RZ, RZ ;  /* 0x000000ffff037224 */ /* 0x000fe400078e00ff */
[----:B------:R-:W-:Y:S01]  /*0280*/  IMAD.MOV.U32 R4, RZ, RZ, R6 ;  /* 0x000000ffff047224 */ /* 0x000fe200078e0006 */
[----:B------:R-:W-:-:S05]  /*0290*/  IADD3.X R0, PT, PT, RZ, ~R7, RZ, P0, !PT ;  /* 0x80000007ff007210 */ /* 0x000fca00007fe4ff */
[----:B0-----:R-:W-:Y:S02]  /*02a0*/  IMAD R0, R0, UR6, RZ ;  /* 0x0000000600007c24 */ /* 0x001fe4000f8e02ff */
[----:B------:R-:W-:-:S04]  /*02b0*/  IMAD.WIDE.U32 R18, R5, UR6, R2 ;  /* 0x0000000605127c25 */ /* 0x000fc8000f8e0002 */
[----:B------:R-:W-:-:S05]  /*02c0*/  IMAD R5, R5, UR7, R0 ;  /* 0x0000000705057c24 */ /* 0x000fca000f8e0200 */
[----:B------:R-:W-:Y:S02]  /*02d0*/  IADD3 R19, PT, PT, R19, R5, RZ ;  /* 0x0000000513137210 */ /* 0x000fe40007ffe0ff */
[----:B------:R-:W-:-:S07]  /*02e0*/  MOV R5, R7 ;  /* 0x0000000700057202 */ /* 0x000fce0000000f00 */
.L_x_10:
[----:B------:R-:W0:Y:S01]  /*02f0*/  LDC.64 R6, c[0x0][0x398] ;  /* 0x0000e600ff067b82 */ /* 0x000e220000000a00 */
[----:B------:R-:W-:Y:S02]  /*0300*/  UIMAD UR4, UR7, UR6, URZ ;  /* 0x00000006070472a4 */ /* 0x000fe4000f8e02ff */
[----:B------:R-:W-:Y:S02]  /*0310*/  UIMAD.WIDE.U32 UR8, UR6, UR6, URZ ;  /* 0x00000006060872a5 */ /* 0x000fe4000f8e00ff */
[----:B------:R-:W-:-:S04]  /*0320*/  UIMAD UR4, UR7, UR6, UR4 ;  /* 0x00000006070472a4 */ /* 0x000fc8000f8e0204 */
[----:B------:R-:W-:Y:S01]  /*0330*/  UIADD3 UR4, UPT, UPT, UR9, UR4, URZ ;  /* 0x0000000409047290 */ /* 0x000fe2000fffe0ff */
[----:B------:R-:W-:-:S05]  /*0340*/  ISETP.GE.U32.AND P1, PT, R2, UR8, PT ;  /* 0x0000000802007c0c */ /* 0x000fca000bf26070 */
[----:B------:R-:W-:Y:S01]  /*0350*/  IMAD.U32 R0, RZ, RZ, UR4 ;  /* 0x00000004ff007e24 */ /* 0x000fe2000f8e00ff */
[----:B0-----:R-:W-:-:S04]  /*0360*/  ISETP.GE.U32.AND P0, PT, R6, 0x1, PT ;  /* 0x000000010600780c */ /* 0x001fc80003f06070 */
[----:B------:R-:W-:-:S04]  /*0370*/  ISETP.GE.AND.EX P0, PT, R7, RZ, PT, P0 ;  /* 0x000000ff0700720c */ /* 0x000fc80003f06300 */
[----:B------:R-:W-:-:S13]  /*0380*/  ISETP.LE.U32.OR.EX P0, PT, R0, RZ, !P0, P1 ;  /* 0x000000ff0000720c */ /* 0x000fda0004703510 */
[----:B------:R-:W-:Y:S05]  /*0390*/  @P0 EXIT ;  /* 0x000000000000094d */ /* 0x000fea0003800000 */
[----:B------:R-:W0:Y:S01]  /*03a0*/  I2F.S64 R0, R4 ;  /* 0x0000000400007312 */ /* 0x000e220000301400 */
[----:B------:R-:W-:Y:S02]  /*03b0*/  USHF.L.U64.HI UR16, UR6, 0x6, UR7 ;  /* 0x0000000606107899 */ /* 0x000fe40008010207 */
[----:B------:R-:W-:Y:S02]  /*03c0*/  USHF.L.U32 UR15, UR6, 0x6, URZ ;  /* 0x00000006060f7899 */ /* 0x000fe400080006ff */
[----:B------:R-:W-:Y:S02]  /*03d0*/  USHF.L.U64.HI UR10, UR6, 0x3, UR7 ;  /* 0x00000003060a7899 */ /* 0x000fe40008010207 */
[----:B------:R-:W-:Y:S01]  /*03e0*/  USHF.L.U32 UR9, UR6, 0x3, URZ ;  /* 0x0000000306097899 */ /* 0x000fe200080006ff */
[----:B------:R-:W1:Y:S02]  /*03f0*/  LDCU.64 UR12, c[0x0][0x358] ;  /* 0x00006b00ff0c77ac */ /* 0x000e640008000a00 */
[----:B------:R-:W-:Y:S01]  /*0400*/  UMOV UR6, URZ ;  /* 0x000000ff00067c82 */ /* 0x000fe20008000000 */
[----:B------:R-:W-:Y:S01]  /*0410*/  UMOV UR7, URZ ;  /* 0x000000ff00077c82 */ /* 0x000fe20008000000 */
[----:B0-----:R-:W0:Y:S07]  /*0420*/  F2I.U32.TRUNC.NTZ R0, R0 ;  /* 0x0000000000007305 */ /* 0x001e2e000020f000 */
.L_x_16:
[----:B--2-4-:R-:W2:Y:S01]  /*0430*/  LDC.64 R2, c[0x0][0x3a0] ;  /* 0x0000e800ff027b82 */ /* 0x014ea20000000a00 */
[----:B---3--:R-:W3:Y:S01]  /*0440*/  LDCU.64 UR20, c[0x0][0x398] ;  /* 0x00007300ff1477ac */ /* 0x008ee20008000a00 */
[----:B0-----:R-:W-:Y:S01]  /*0450*/  MOV R6, R0 ;  /* 0x0000000000067202 */ /* 0x001fe20000000f00 */
[----:B------:R-:W-:Y:S01]  /*0460*/  IMAD.MOV.U32 R7, RZ, RZ, RZ ;  /* 0x000000ffff077224 */ /* 0x000fe200078e00ff */
[----:B------:R-:W0:Y:S01]  /*0470*/  LDCU.64 UR4, c[0x0][0x380] ;  /* 0x00007000ff0477ac */ /* 0x000e220008000a00 */
[----:B---3--:R-:W-:-:S04]  /*0480*/  UISETP.GE.U32.AND UP1, UPT, UR20, 0x8, UPT ;  /* 0x000000081400788c */ /* 0x008fc8000bf26070 */
[----:B------:R-:W-:Y:S01]  /*0490*/  UISETP.GE.U32.AND.EX UP1, UPT, UR21, URZ, UPT, UP1 ;  /* 0x000000ff1500728c */ /* 0x000fe2000bf26110 */
[C---:B--2---:R-:W-:Y:S02]  /*04a0*/  IMAD R4, R2.reuse, UR7, RZ ;  /* 0x0000000702047c24 */ /* 0x044fe4000f8e02ff */
[----:B------:R-:W-:-:S04]  /*04b0*/  IMAD.WIDE.U32 R10, R2, UR6, R18 ;  /* 0x00000006020a7c25 */ /* 0x000fc8000f8e0012 */
[----:B------:R-:W-:Y:S02]  /*04c0*/  IMAD R13, R3, UR6, R4 ;  /* 0x00000006030d7c24 */ /* 0x000fe4000f8e0204 */
[--C-:B------:R-:W-:Y:S01]  /*04d0*/  IMAD.WIDE.U32 R8, R2, UR6, R6.reuse ;  /* 0x0000000602087c25 */ /* 0x100fe2000f8e0006 */
[----:B------:R-:W-:Y:S02]  /*04e0*/  UIADD3 UR6, UP0, UPT, UR6, 0x1, URZ ;  /* 0x0000000106067890 */ /* 0x000fe4000ff1e0ff */
[----:B------:R-:W-:Y:S01]  /*04f0*/  IADD3 R5, PT, PT, R13, R11, RZ ;  /* 0x0000000b0d057210 */ /* 0x000fe20007ffe0ff */
[-C--:B------:R-:W-:Y:S01]  /*0500*/  IMAD.WIDE.U32 R6, R10, R2.reuse, R6 ;  /* 0x000000020a067225 */ /* 0x080fe200078e0006 */
[----:B0-----:R-:W-:Y:S01]  /*0510*/  LEA R4, P0, R8, UR4, 0x3 ;  /* 0x0000000408047c11 */ /* 0x001fe2000f8018ff */
[----:B------:R-:W-:Y:S02]  /*0520*/  UIADD3.X UR7, UPT, UPT, URZ, UR7, URZ, UP0, !UPT ;  /* 0x00000007ff077290 */ /* 0x000fe400087fe4ff */
[----:B------:R-:W-:Y:S01]  /*0530*/  IMAD R11, R5, R2, RZ ;  /* 0x00000002050b7224 */ /* 0x000fe200078e02ff */
[----:B------:R-:W-:Y:S01]  /*0540*/  IADD3 R5, PT, PT, R9, R13, RZ ;  /* 0x0000000d09057210 */ /* 0x000fe20007ffe0ff */
[----:B------:R-:W-:-:S02]  /*0550*/  UISETP.GE.U32.AND UP0, UPT, UR6, UR20, UPT ;  /* 0x000000140600728c */ /* 0x000fc4000bf06070 */
[----:B------:R-:W-:Y:S01]  /*0560*/  IMAD R11, R10, R3, R11 ;  /* 0x000000030a0b7224 */ /* 0x000fe200078e020b */
[----:B------:R-:W-:Y:S01]  /*0570*/  LEA.HI.X R5, R8, UR5, R5, 0x3, P0 ;  /* 0x0000000508057c11 */ /* 0x000fe200080f1c05 */
[----:B------:R-:W-:Y:S02]  /*0580*/  UISETP.GE.AND.EX UP0, UPT, UR7, UR21, UPT, UP0 ;  /* 0x000000150700728c */ /* 0x000fe4000bf06300 */
[----:B------:R-:W-:Y:S01]  /*0590*/  IMAD.IADD R20, R7, 0x1, R11 ;  /* 0x0000000107147824 */ /* 0x000fe200078e020b */
[----:B------:R-:W-:Y:S01]  /*05a0*/  UMOV UR4, URZ ;  /* 0x000000ff00047c82 */ /* 0x000fe20008000000 */
[----:B------:R-:W-:Y:S01]  /*05b0*/  UMOV UR5, URZ ;  /* 0x000000ff00057c82 */ /* 0x000fe20008000000 */
[----:B------:R-:W-:Y:S06]  /*05c0*/  BRA.U !UP1, `(.L_x_11) ;  /* 0x0000000509a07547 */ /* 0x000fec000b800000 */
[----:B------:R-:W0:Y:S01]  /*05d0*/  LDCU.64 UR4, c[0x0][0x398] ;  /* 0x00007300ff0477ac */ /* 0x000e220008000a00 */
[----:B------:R-:W2:Y:S01]  /*05e0*/  LDC.64 R8, c[0x0][0x390] ;  /* 0x0000e400ff087b82 */ /* 0x000ea20000000a00 */
[----:B------:R-:W3:Y:S01]  /*05f0*/  LDCU.64 UR18, c[0x0][0x388] ;  /* 0x00007100ff1277ac */ /* 0x000ee20008000a00 */
[----:B0-----:R-:W-:Y:S02]  /*0600*/  USHF.L.U64.HI UR11, UR4, 0x3, UR5 ;  /* 0x00000003040b7899 */ /* 0x001fe40008010205 */
[----:B------:R-:W-:Y:S01]  /*0610*/  USHF.L.U32 UR8, UR4, 0x3, URZ ;  /* 0x0000000304087899 */ /* 0x000fe200080006ff */
[----:B---3--:R-:W-:-:S03]  /*0620*/  LEA R22, P0, R18, UR18, 0x3 ;  /* 0x0000001212167c11 */ /* 0x008fc6000f8018ff */
[C---:B------:R-:W-:Y:S01]  /*0630*/  IMAD R11, R6.reuse, UR11, RZ ;  /* 0x0000000b060b7c24 */ /* 0x040fe2000f8e02ff */
[----:B------:R-:W-:Y:S01]  /*0640*/  ULOP3.LUT UR11, UR5, 0x7fffffff, URZ, 0xc0, !UPT ;  /* 0x7fffffff050b7892 */ /* 0x000fe2000f8ec0ff */
[----:B--2---:R-:W-:Y:S01]  /*0650*/  IMAD.WIDE.U32 R8, R6, UR8, R8 ;  /* 0x0000000806087c25 */ /* 0x004fe2000f8e0008 */
[----:B------:R-:W-:-:S03]  /*0660*/  LEA.HI.X R21, R18, UR19, R19, 0x3, P0 ;  /* 0x0000001312157c11 */ /* 0x000fc600080f1c13 */
[----:B------:R-:W-:Y:S01]  /*0670*/  IMAD R11, R20, UR8, R11 ;  /* 0x00000008140b7c24 */ /* 0x000fe2000f8e020b */
[----:B------:R-:W-:Y:S01]  /*0680*/  IADD3 R12, P1, PT, R8, 0x20, RZ ;  /* 0x00000020080c7810 */ /* 0x000fe20007f3e0ff */
[----:B------:R-:W-:-:S03]  /*0690*/  ULOP3.LUT UR8, UR4, 0xfffffff8, URZ, 0xc0, !UPT ;  /* 0xfffffff804087892 */ /* 0x000fc6000f8ec0ff */
[----:B------:R-:W-:-:S09]  /*06a0*/  IADD3.X R13, PT, PT, R9, R11, RZ, P1, !PT ;  /* 0x0000000b090d7210 */ /* 0x000fd20000ffe4ff */
.L_x_12:
[----:B------:R-:W-:Y:S01]  /*06b0*/  MOV R23, R21 ;  /* 0x0000001500177202 */ /* 0x000fe20000000f00 */
[----:B01----:R-:W2:Y:S04]  /*06c0*/  LDG.E.64 R8, desc[UR12][R4.64] ;  /* 0x0000000c04087981 */ /* 0x003ea8000c1e1b00 */
[----:B------:R-:W2:Y:S01]  /*06d0*/  LDG.E.64 R14, desc[UR12][R22.64] ;  /* 0x0000000c160e7981 */ /* 0x000ea2000c1e1b00 */
[----:B------:R-:W-:-:S04]  /*06e0*/  IADD3 R24, P0, PT, R22, UR9, RZ ;  /* 0x0000000916187c10 */ /* 0x000fc8000ff1e0ff */
[----:B------:R-:W-:Y:S01]  /*06f0*/  IADD3.X R25, PT, PT, R21, UR10, RZ, P0, !PT ;  /* 0x0000000a15197c10 */ /* 0x000fe200087fe4ff */
[-C--:B--2---:R-:W-:Y:S02]  /*0700*/  IMAD R15, R15, R8.reuse, RZ ;  /* 0x000000080f0f7224 */ /* 0x084fe400078e02ff */
[----:B------:R-:W-:Y:S01]  /*0710*/  IMAD.WIDE.U32 R10, R14, R8, RZ ;  /* 0x000000080e0a7225 */ /* 0x000fe200078e00ff */
[----:B------:R-:W-:-:S03]  /*0720*/  MOV R8, R12 ;  /* 0x0000000c00087202 */ /* 0x000fc60000000f00 */
[----:B------:R-:W-:Y:S01]  /*0730*/  IMAD R15, R9, R14, R15 ;  /* 0x0000000e090f7224 */ /* 0x000fe200078e020f */
[----:B------:R-:W-:Y:S01]  /*0740*/  MOV R9, R13 ;  /* 0x0000000d00097202 */ /* 0x000fe20000000f00 */
[----:B------:R-:W-:Y:S02]  /*0750*/  IMAD.MOV.U32 R26, RZ, RZ, R10 ;  /* 0x000000ffff1a7224 */ /* 0x000fe400078e000a */
[----:B------:R-:W-:-:S05]  /*0760*/  IMAD.IADD R27, R11, 0x1, R15 ;  /* 0x000000010b1b7824 */ /* 0x000fca00078e020f */
[----:B------:R0:W-:Y:S04]  /*0770*/  STG.E.64 desc[UR12][R8.64+-0x20], R26 ;  /* 0xffffe01a08007986 */ /* 0x0001e8000c101b0c */
[----:B------:R-:W2:Y:S04]  /*0780*/  LDG.E.64 R10, desc[UR12][R24.64] ;  /* 0x0000000c180a7981 */ /* 0x000ea8000c1e1b00 */
[----:B------:R-:W2:Y:S01]  /*0790*/  LDG.E.64 R12, desc[UR12][R4.64] ;  /* 0x0000000c040c7981 */ /* 0x000ea2000c1e1b00 */
[----:B------:R-:W-:-:S04]  /*07a0*/  IADD3 R16, P0, PT, R24, UR9, RZ ;  /* 0x0000000918107c10 */ /* 0x000fc8000ff1e0ff */
[----:B------:R-:W-:Y:S01]  /*07b0*/  IADD3.X R17, PT, PT, R25, UR10, RZ, P0, !PT ;  /* 0x0000000a19117c10 */ /* 0x000fe200087fe4ff */
[-C--:B--2---:R-:W-:Y:S02]  /*07c0*/  IMAD R11, R11, R12.reuse, RZ ;  /* 0x0000000c0b0b7224 */ /* 0x084fe400078e02ff */
[----:B------:R-:W-:-:S04]  /*07d0*/  IMAD.WIDE.U32 R14, R10, R12, RZ ;  /* 0x0000000c0a0e7225 */ /* 0x000fc800078e00ff */
[----:B------:R-:W-:Y:S01]  /*07e0*/  IMAD R11, R13, R10, R11 ;  /* 0x0000000a0d0b7224 */ /* 0x000fe200078e020b */
[----:B------:R-:W-:-:S04]  /*07f0*/  MOV R28, R14 ;  /* 0x0000000e001c7202 */ /* 0x000fc80000000f00 */
[----:B------:R-:W-:-:S05]  /*0800*/  IADD3 R29, PT, PT, R15, R11, RZ ;  /* 0x0000000b0f1d7210 */ /* 0x000fca0007ffe0ff */
        /* <DEDUP_REMOVED lines=8> */
[----:B0-----:R-:W-:-:S03]  /*0890*/  MOV R26, R14 ;  /* 0x0000000e001a7202 */ /* 0x001fc60000000f00 */
        /* <DEDUP_REMOVED lines=8> */
[----:B------:R-:W-:Y:S02]  /*0920*/  IMAD R11, R13, R10, R11 ;  /* 0x0000000a0d0b7224 */ /* 0x000fe400078e020b */
[----:B-1----:R-:W-:-:S03]  /*0930*/  IMAD.MOV.U32 R28, RZ, RZ, R14 ;  /* 0x000000ffff1c7224 */ /* 0x002fc600078e000e */
        /* <DEDUP_REMOVED lines=9> */
[----:B0-----:R-:W-:-:S04]  /*09d0*/  MOV R26, R14 ;  /* 0x0000000e001a7202 */ /* 0x001fc80000000f00 */
        /* <DEDUP_REMOVED lines=9> */
[----:B-1----:R-:W-:-:S03]  /*0a70*/  MOV R28, R14 ;  /* 0x0000000e001c7202 */ /* 0x002fc60000000f00 */
        /* <DEDUP_REMOVED lines=8> */
[----:B------:R-:W-:-:S05]  /*0b00*/  IMAD R13, R11, R12, R13 ;  /* 0x0000000c0b0d7224 */ /* 0x000fca00078e020d */
[----:B------:R-:W-:-:S05]  /*0b10*/  IADD3 R15, PT, PT, R15, R13, RZ ;  /* 0x0000000d0f0f7210 */ /* 0x000fca0007ffe0ff */
[----:B------:R0:W-:Y:S04]  /*0b20*/  STG.E.64 desc[UR12][R8.64+0x10], R14 ;  /* 0x0000100e08007986 */ /* 0x0001e8000c101b0c */
[----:B------:R-:W2:Y:S04]  /*0b30*/  LDG.E.64 R24, desc[UR12][R24.64] ;  /* 0x0000000c18187981 */ /* 0x000ea8000c1e1b00 */
[----:B------:R-:W2:Y:S01]  /*0b40*/  LDG.E.64 R12, desc[UR12][R4.64] ;  /* 0x0000000c040c7981 */ /* 0x000ea2000c1e1b00 */
[----:B------:R-:W-:Y:S01]  /*0b50*/  UIADD3 UR8, UP1, UPT, UR8, -0x8, URZ ;  /* 0xfffffff808087890 */ /* 0x000fe2000ff3e0ff */
[----:B------:R-:W-:-:S03]  /*0b60*/  IADD3 R22, P0, PT, R22, UR15, RZ ;  /* 0x0000000f16167c10 */ /* 0x000fc6000ff1e0ff */
[----:B------:R-:W-:Y:S01]  /*0b70*/  UIADD3.X UR11, UPT, UPT, UR11, -0x1, URZ, UP1, !UPT ;  /* 0xffffffff0b0b7890 */ /* 0x000fe20008ffe4ff */
[----:B------:R-:W-:Y:S01]  /*0b80*/  IADD3.X R21, PT, PT, R21, UR16, RZ, P0, !PT ;  /* 0x0000001015157c10 */ /* 0x000fe200087fe4ff */
[----:B------:R-:W-:-:S04]  /*0b90*/  UISETP.NE.U32.AND UP1, UPT, UR8, URZ, UPT ;  /* 0x000000ff0800728c */ /* 0x000fc8000bf25070 */
[----:B------:R-:W-:Y:S01]  /*0ba0*/  UISETP.NE.AND.EX UP1, UPT, UR11, URZ, UPT, UP1 ;  /* 0x000000ff0b00728c */ /* 0x000fe2000bf25310 */
[-C--:B--2---:R-:W-:Y:S02]  /*0bb0*/  IMAD R17, R25, R12.reuse, RZ ;  /* 0x0000000c19117224 */ /* 0x084fe400078e02ff */
[----:B------:R-:W-:Y:S01]  /*0bc0*/  IMAD.WIDE.U32 R10, R24, R12, RZ ;  /* 0x0000000c180a7225 */ /* 0x000fe200078e00ff */
[----:B------:R-:W-:-:S03]  /*0bd0*/  IADD3 R12, P1, PT, R8, 0x40, RZ ;  /* 0x00000040080c7810 */ /* 0x000fc60007f3e0ff */
[----:B------:R-:W-:Y:S01]  /*0be0*/  IMAD R17, R13, R24, R17 ;  /* 0x000000180d117224 */ /* 0x000fe200078e0211 */
[----:B------:R-:W-:-:S03]  /*0bf0*/  IADD3.X R13, PT, PT, RZ, R9, RZ, P1, !PT ;  /* 0x00000009ff0d7210 */ /* 0x000fc60000ffe4ff */
[----:B------:R-:W-:-:S05]  /*0c00*/  IMAD.IADD R11, R11, 0x1, R17 ;  /* 0x000000010b0b7824 */ /* 0x000fca00078e0211 */
[----:B------:R0:W-:Y:S01]  /*0c10*/  STG.E.64 desc[UR12][R8.64+0x18], R10 ;  /* 0x0000180a08007986 */ /* 0x0001e2000c101b0c */
[----:B------:R-:W-:Y:S05]  /*0c20*/  BRA.U UP1, `(.L_x_12) ;  /* 0xfffffff901a07547 */ /* 0x000fea000b83ffff */
[----:B------:R-:W-:Y:S02]  /*0c30*/  ULOP3.LUT UR5, UR5, 0x7fffffff, URZ, 0xc0, !UPT ;  /* 0x7fffffff05057892 */ /* 0x000fe4000f8ec0ff */
[----:B------:R-:W-:-:S12]  /*0c40*/  ULOP3.LUT UR4, UR4, 0xfffffff8, URZ, 0xc0, !UPT ;  /* 0xfffffff804047892 */ /* 0x000fd8000f8ec0ff */
.L_x_11:
[----:B------:R-:W2:Y:S02]  /*0c50*/  LDCU UR8, c[0x0][0x398] ;  /* 0x00007300ff0877ac */ /* 0x000ea40008000800 */
[----:B--2---:R-:W-:-:S04]  /*0c60*/  ULOP3.LUT UR8, UR8, 0x7, URZ, 0xc0, !UPT ;  /* 0x0000000708087892 */ /* 0x004fc8000f8ec0ff */
[----:B------:R-:W-:-:S04]  /*0c70*/  UISETP.NE.U32.AND UP1, UPT, UR8, URZ, UPT ;  /* 0x000000ff0800728c */ /* 0x000fc8000bf25070 */
[----:B------:R-:W-:-:S09]  /*0c80*/  UISETP.NE.AND.EX UP1, UPT, URZ, URZ, UPT, UP1 ;  /* 0x000000ffff00728c */ /* 0x000fd2000bf25310 */
[----:B------:R-:W-:Y:S05]  /*0c90*/  BRA.U !UP1, `(.L_x_13) ;  /* 0x0000000909907547 */ /* 0x000fea000b800000 */
[----:B------:R-:W2:Y:S01]  /*0ca0*/  LDCU UR11, c[0x0][0x398] ;  /* 0x00007300ff0b77ac */ /* 0x000ea20008000800 */
[----:B------:R-:W-:-:S04]  /*0cb0*/  UIADD3 UR8, UP1, UPT, UR8, -0x1, URZ ;  /* 0xffffffff08087890 */ /* 0x000fc8000ff3e0ff */
[----:B------:R-:W-:Y:S02]  /*0cc0*/  UIADD3.X UR14, UPT, UPT, URZ, -0x1, URZ, UP1, !UPT ;  /* 0xffffffffff0e7890 */ /* 0x000fe40008ffe4ff */
[----:B------:R-:W-:-:S04]  /*0cd0*/  UISETP.GE.U32.AND UP2, UPT, UR8, 0x3, UPT ;  /* 0x000000030800788c */ /* 0x000fc8000bf46070 */
[----:B------:R-:W-:Y:S02]  /*0ce0*/  UISETP.GE.U32.AND.EX UP2, UPT, UR14, URZ, UPT, UP2 ;  /* 0x000000ff0e00728c */ /* 0x000fe4000bf46120 */
[----:B--2---:R-:W-:-:S04]  /*0cf0*/  ULOP3.LUT UR11, UR11, 0x3, URZ, 0xc0, !UPT ;  /* 0x000000030b0b7892 */ /* 0x004fc8000f8ec0ff */
[----:B------:R-:W-:-:S04]  /*0d00*/  UISETP.NE.U32.AND UP1, UPT, UR11, URZ, UPT ;  /* 0x000000ff0b00728c */ /* 0x000fc8000bf25070 */
[----:B------:R-:W-:Y:S01]  /*0d10*/  UISETP.NE.AND.EX UP1, UPT, URZ, URZ, UPT, UP1 ;  /* 0x000000ffff00728c */ /* 0x000fe2000bf25310 */
[----:B------:R-:W-:Y:S10]  /*0d20*/  BRA.U !UP2, `(.L_x_14) ;  /* 0x000000050a487547 */ /* 0x000ff4000b800000 */
[----:B------:R-:W2:Y:S01]  /*0d30*/  LDCU.64 UR22, c[0x0][0x388] ;  /* 0x00007100ff1677ac */ /* 0x000ea20008000a00 */
[C---:B0-----:R-:W-:Y:S01]  /*0d40*/  IMAD R8, R2.reuse, UR5, RZ ;  /* 0x0000000502087c24 */ /* 0x041fe2000f8e02ff */
[----:B-1----:R-:W3:Y:S01]  /*0d50*/  LDG.E.64 R16, desc[UR12][R4.64] ;  /* 0x0000000c04107981 */ /* 0x002ee2000c1e1b00 */
[----:B------:R-:W0:Y:S02]  /*0d60*/  LDCU.64 UR18, c[0x0][0x390] ;  /* 0x00007200ff1277ac */ /* 0x000e240008000a00 */
[----:B------:R-:W-:Y:S02]  /*0d70*/  IMAD R11, R3, UR4, R8 ;  /* 0x00000004030b7c24 */ /* 0x000fe4000f8e0208 */
[----:B------:R-:W-:-:S05]  /*0d80*/  IMAD.WIDE.U32 R8, R2, UR4, R18 ;  /* 0x0000000402087c25 */ /* 0x000fca000f8e0012 */
[----:B------:R-:W-:Y:S02]  /*0d90*/  IADD3 R9, PT, PT, R9, R11, RZ ;  /* 0x0000000b09097210 */ /* 0x000fe40007ffe0ff */
[----:B--2---:R-:W-:-:S04]  /*0da0*/  LEA R22, P0, R8, UR22, 0x3 ;  /* 0x0000001608167c11 */ /* 0x004fc8000f8018ff */
[----:B------:R-:W-:-:S06]  /*0db0*/  LEA.HI.X R23, R8, UR23, R9, 0x3, P0 ;  /* 0x0000001708177c11 */ /* 0x000fcc00080f1c09 */
[----:B------:R-:W3:Y:S01]  /*0dc0*/  LDG.E.64 R22, desc[UR12][R22.64] ;  /* 0x0000000c16167981 */ /* 0x000ee2000c1e1b00 */
[----:B------:R-:W-:Y:S01]  /*0dd0*/  MOV R13, UR5 ;  /* 0x00000005000d7c02 */ /* 0x000fe20008000f00 */
[----:B------:R-:W-:Y:S01]  /*0de0*/  UIADD3 UR5, UPT, UPT, UR4, 0x1, URZ ;  /* 0x0000000104057890 */ /* 0x000fe2000fffe0ff */
[----:B------:R-:W-:Y:S02]  /*0df0*/  IMAD R9, R20, UR20, RZ ;  /* 0x0000001414097c24 */ /* 0x000fe4000f8e02ff */
[----:B------:R-:W-:Y:S02]  /*0e00*/  IMAD.U32 R12, RZ, RZ, UR4 ;  /* 0x00000004ff0c7e24 */ /* 0x000fe4000f8e00ff */
[----:B------:R-:W-:Y:S02]  /*0e10*/  IMAD R8, R6, UR21, R9 ;  /* 0x0000001506087c24 */ /* 0x000fe4000f8e0209 */
[----:B------:R-:W-:-:S04]  /*0e20*/  IMAD.WIDE.U32 R14, R2, UR5, R18 ;  /* 0x00000005020e7c25 */ /* 0x000fc8000f8e0012 */
[----:B------:R-:W-:-:S05]  /*0e30*/  IMAD.WIDE.U32 R12, R6, UR20, R12 ;  /* 0x00000014060c7c25 */ /* 0x000fca000f8e000c */
[----:B------:R-:W-:Y:S01]  /*0e40*/  IADD3 R13, PT, PT, R13, R8, RZ ;  /* 0x000000080d0d7210 */ /* 0x000fe20007ffe0ff */
[-C--:B---3--:R-:W-:Y:S02]  /*0e50*/  IMAD R9, R23, R16.reuse, RZ ;  /* 0x0000001017097224 */ /* 0x088fe400078e02ff */
[----:B------:R-:W-:Y:S01]  /*0e60*/  IMAD.WIDE.U32 R10, R22, R16, RZ ;  /* 0x00000010160a7225 */ /* 0x000fe200078e00ff */
[----:B------:R-:W-:-:S03]  /*0e70*/  LEA R16, P1, R14, UR22, 0x3 ;  /* 0x000000160e107c11 */ /* 0x000fc6000f8218ff */
[----:B------:R-:W-:Y:S01]  /*0e80*/  IMAD R27, R17, R22, R9 ;  /* 0x00000016111b7224 */ /* 0x000fe200078e0209 */
[C---:B0-----:R-:W-:Y:S01]  /*0e90*/  LEA R22, P0, R12.reuse, UR18, 0x3 ;  /* 0x000000120c167c11 */ /* 0x041fe2000f8018ff */
[----:B------:R-:W-:Y:S01]  /*0ea0*/  IMAD R9, R3, UR5, R15 ;  /* 0x0000000503097c24 */ /* 0x000fe2000f8e020f */
[----:B------:R-:W-:Y:S01]  /*0eb0*/  MOV R26, R10 ;  /* 0x0000000a001a7202 */ /* 0x000fe20000000f00 */
[----:B------:R-:W-:Y:S01]  /*0ec0*/  IMAD.IADD R27, R11, 0x1, R27 ;  /* 0x000000010b1b7824 */ /* 0x000fe200078e021b */
[----:B------:R-:W-:Y:S02]  /*0ed0*/  LEA.HI.X R23, R12, UR19, R13, 0x3, P0 ;  /* 0x000000130c177c11 */ /* 0x000fe400080f1c0d */
[----:B------:R-:W-:-:S03]  /*0ee0*/  LEA.HI.X R17, R14, UR23, R9, 0x3, P1 ;  /* 0x000000170e117c11 */ /* 0x000fc600088f1c09 */
[----:B------:R0:W-:Y:S04]  /*0ef0*/  STG.E.64 desc[UR12][R22.64], R26 ;  /* 0x0000001a16007986 */ /* 0x0001e8000c101b0c */
[----:B------:R-:W2:Y:S04]  /*0f00*/  LDG.E.64 R16, desc[UR12][R16.64] ;  /* 0x0000000c10107981 */ /* 0x000ea8000c1e1b00 */
[----:B------:R-:W2:Y:S01]  /*0f10*/  LDG.E.64 R24, desc[UR12][R4.64] ;  /* 0x0000000c04187981 */ /* 0x000ea2000c1e1b00 */
[----:B------:R-:W-:Y:S01]  /*0f20*/  UIADD3 UR8, UPT, UPT, UR4, 0x2, URZ ;  /* 0x0000000204087890 */ /* 0x000fe2000fffe0ff */
[----:B------:R-:W-:Y:S01]  /*0f30*/  MOV R12, UR5 ;  /* 0x00000005000c7c02 */ /* 0x000fe20008000f00 */
[----:B------:R-:W-:-:S04]  /*0f40*/  IMAD.MOV.U32 R13, RZ, RZ, RZ ;  /* 0x000000ffff0d7224 */ /* 0x000fc800078e00ff */
[----:B------:R-:W-:-:S04]  /*0f50*/  IMAD.WIDE.U32 R14, R2, UR8, R18 ;  /* 0x00000008020e7c25 */ /* 0x000fc8000f8e0012 */
[----:B------:R-:W-:-:S05]  /*0f60*/  IMAD.WIDE.U32 R12, R6, UR20, R12 ;  /* 0x00000014060c7c25 */ /* 0x000fca000f8e000c */
[----:B------:R-:W-:Y:S02]  /*0f70*/  IADD3 R13, PT, PT, R8, R13, RZ ;  /* 0x0000000d080d7210 */ /* 0x000fe40007ffe0ff */
[----:B0-----:R-:W-:-:S04]  /*0f80*/  LEA R22, P0, R12, UR18, 0x3 ;  /* 0x000000120c167c11 */ /* 0x001fc8000f8018ff */
[----:B------:R-:W-:Y:S01]  /*0f90*/  LEA.HI.X R23, R12, UR19, R13, 0x3, P0 ;  /* 0x000000130c177c11 */ /* 0x000fe200080f1c0d */
[-C--:B--2---:R-:W-:Y:S02]  /*0fa0*/  IMAD R9, R17, R24.reuse, RZ ;  /* 0x0000001811097224 */ /* 0x084fe400078e02ff */
[----:B------:R-:W-:-:S04]  /*0fb0*/  IMAD.WIDE.U32 R10, R16, R24, RZ ;  /* 0x00000018100a7225 */ /* 0x000fc800078e00ff */
[----:B------:R-:W-:Y:S01]  /*0fc0*/  IMAD R25, R25, R16, R9 ;  /* 0x0000001019197224 */ /* 0x000fe200078e0209 */
[C---:B------:R-:W-:Y:S01]  /*0fd0*/  LEA R16, P1, R14.reuse, UR22, 0x3 ;  /* 0x000000160e107c11 */ /* 0x040fe2000f8218ff */
[----:B------:R-:W-:Y:S02]  /*0fe0*/  IMAD R9, R3, UR8, R15 ;  /* 0x0000000803097c24 */ /* 0x000fe4000f8e020f */
[----:B------:R-:W-:Y:S01]  /*0ff0*/  IMAD.MOV.U32 R26, RZ, RZ, R10 ;  /* 0x000000ffff1a7224 */ /* 0x000fe200078e000a */
[----:B------:R-:W-:Y:S02]  /*1000*/  IADD3 R27, PT, PT, R11, R25, RZ ;  /* 0x000000190b1b7210 */ /* 0x000fe40007ffe0ff */
[----:B------:R-:W-:-:S03]  /*1010*/  LEA.HI.X R17, R14, UR23, R9, 0x3, P1 ;  /* 0x000000170e117c11 */ /* 0x000fc600088f1c09 */
[----:B------:R0:W-:Y:S04]  /*1020*/  STG.E.64 desc[UR12][R22.64], R26 ;  /* 0x0000001a16007986 */ /* 0x0001e8000c101b0c */
[----:B------:R-:W2:Y:S04]  /*1030*/  LDG.E.64 R16, desc[UR12][R16.64] ;  /* 0x0000000c10107981 */ /* 0x000ea8000c1e1b00 */
[----:B------:R-:W2:Y:S01]  /*1040*/  LDG.E.64 R24, desc[UR12][R4.64] ;  /* 0x0000000c04187981 */ /* 0x000ea2000c1e1b00 */
[----:B------:R-:W-:Y:S01]  /*1050*/  HFMA2 R13, -RZ, RZ, 0, 0 ;  /* 0x00000000ff0d7431 */ /* 0x000fe200000001ff */
[----:B------:R-:W-:Y:S01]  /*1060*/  UIADD3 UR5, UPT, UPT, UR4, 0x3, URZ ;  /* 0x0000000304057890 */ /* 0x000fe2000fffe0ff */
[----:B------:R-:W-:-:S05]  /*1070*/  MOV R12, UR8 ;  /* 0x00000008000c7c02 */ /* 0x000fca0008000f00 */
[----:B------:R-:W-:-:S04]  /*1080*/  IMAD.WIDE.U32 R14, R2, UR5, R18 ;  /* 0x00000005020e7c25 */ /* 0x000fc8000f8e0012 */
[----:B------:R-:W-:-:S04]  /*1090*/  IMAD.WIDE.U32 R12, R6, UR20, R12 ;  /* 0x00000014060c7c25 */ /* 0x000fc8000f8e000c */
[----:B------:R-:W-:Y:S01]  /*10a0*/  IMAD.IADD R13, R8, 0x1, R13 ;  /* 0x00000001080d7824 */ /* 0x000fe200078e020d */
[----:B0-----:R-:W-:-:S04]  /*10b0*/  LEA R22, P0, R12, UR18, 0x3 ;  /* 0x000000120c167c11 */ /* 0x001fc8000f8018ff */
[----:B------:R-:W-:Y:S01]  /*10c0*/  LEA.HI.X R23, R12, UR19, R13, 0x3, P0 ;  /* 0x000000130c177c11 */ /* 0x000fe200080f1c0d */
[-C--:B--2---:R-:W-:Y:S02]  /*10d0*/  IMAD R9, R17, R24.reuse, RZ ;  /* 0x0000001811097224 */ /* 0x084fe400078e02ff */
[----:B------:R-:W-:-:S04]  /*10e0*/  IMAD.WIDE.U32 R10, R16, R24, RZ ;  /* 0x00000018100a7225 */ /* 0x000fc800078e00ff */
[----:B------:R-:W-:Y:S01]  /*10f0*/  IMAD R25, R25, R16, R9 ;  /* 0x0000001019197224 */ /* 0x000fe200078e0209 */
[----:B------:R-:W-:Y:S01]  /*1100*/  LEA R16, P1, R14, UR22, 0x3 ;  /* 0x000000160e107c11 */ /* 0x000fe2000f8218ff */
[----:B------:R-:W-:-:S03]  /*1110*/  IMAD R9, R3, UR5, R15 ;  /* 0x0000000503097c24 */ /* 0x000fc6000f8e020f */
[----:B------:R-:W-:Y:S02]  /*1120*/  IADD3 R15, PT, PT, R11, R25, RZ ;  /* 0x000000190b0f7210 */ /* 0x000fe40007ffe0ff */
[----:B------:R-:W-:Y:S02]  /*1130*/  LEA.HI.X R17, R14, UR23, R9, 0x3, P1 ;  /* 0x000000170e117c11 */ /* 0x000fe400088f1c09 */
[----:B------:R-:W-:-:S05]  /*1140*/  MOV R14, R10 ;  /* 0x0000000a000e7202 */ /* 0x000fca0000000f00 */
[----:B------:R2:W-:Y:S04]  /*1150*/  STG.E.64 desc[UR12][R22.64], R14 ;  /* 0x0000000e16007986 */ /* 0x0005e8000c101b0c */
[----:B------:R-:W3:Y:S04]  /*1160*/  LDG.E.64 R16, desc[UR12][R16.64] ;  /* 0x0000000c10107981 */ /* 0x000ee8000c1e1b00 */
[----:B------:R-:W3:Y:S01]  /*1170*/  LDG.E.64 R12, desc[UR12][R4.64] ;  /* 0x0000000c040c7981 */ /* 0x000ee2000c1e1b00 */
[----:B------:R-:W-:Y:S02]  /*1180*/  HFMA2 R11, -RZ, RZ, 0, 0 ;  /* 0x00000000ff0b7431 */ /* 0x000fe400000001ff */
[----:B------:R-:W-:-:S04]  /*1190*/  IMAD.U32 R10, RZ, RZ, UR5 ;  /* 0x00000005ff0a7e24 */ /* 0x000fc8000f8e00ff */
[----:B------:R-:W-:-:S05]  /*11a0*/  IMAD.WIDE.U32 R10, R6, UR20, R10 ;  /* 0x00000014060a7c25 */ /* 0x000fca000f8e000a */
[----:B------:R-:W-:Y:S01]  /*11b0*/  IADD3 R11, PT, PT, R8, R11, RZ ;  /* 0x0000000b080b7210 */ /* 0x000fe20007ffe0ff */
[----:B------:R-:W-:Y:S01]  /*11c0*/  UIADD3 UR4, UPT, UPT, UR4, 0x4, URZ ;  /* 0x0000000404047890 */ /* 0x000fe2000fffe0ff */
[----:B------:R-:W-:Y:S01]  /*11d0*/  UMOV UR5, URZ ;  /* 0x000000ff00057c82 */ /* 0x000fe20008000000 */
[-C--:B---3--:R-:W-:Y:S02]  /*11e0*/  IMAD R21, R17, R12.reuse, RZ ;  /* 0x0000000c11157224 */ /* 0x088fe400078e02ff */
[----:B------:R-:W-:Y:S01]  /*11f0*/  IMAD.WIDE.U32 R8, R16, R12, RZ ;  /* 0x0000000c10087225 */ /* 0x000fe200078e00ff */
[----:B------:R-:W-:-:S03]  /*1200*/  LEA R12, P0, R10, UR18, 0x3 ;  /* 0x000000120a0c7c11 */ /* 0x000fc6000f8018ff */
[----:B------:R-:W-:Y:S01]  /*1210*/  IMAD R21, R13, R16, R21 ;  /* 0x000000100d157224 */ /* 0x000fe200078e0215 */
[----:B------:R-:W-:-:S03]  /*1220*/  LEA.HI.X R13, R10, UR19, R11, 0x3, P0 ;  /* 0x000000130a0d7c11 */ /* 0x000fc600080f1c0b */
[----:B------:R-:W-:-:S05]  /*1230*/  IMAD.IADD R9, R9, 0x1, R21 ;  /* 0x0000000109097824 */ /* 0x000fca00078e0215 */
[----:B------:R2:W-:Y:S02]  /*1240*/  STG.E.64 desc[UR12][R12.64], R8 ;  /* 0x000000080c007986 */ /* 0x0005e4000c101b0c */
.L_x_14:
[----:B------:R-:W-:Y:S05]  /*1250*/  BRA.U !UP1, `(.L_x_13) ;  /* 0x0000000509207547 */ /* 0x000fea000b800000 */
[----:B------:R-:W-:Y:S02]  /*1260*/  UISETP.NE.U32.AND UP1, UPT, UR11, 0x1, UPT ;  /* 0x000000010b00788c */ /* 0x000fe4000bf25070 */
[----:B------:R-:W-:Y:S02]  /*1270*/  ULOP3.LUT UP2, URZ, UR20, 0x1, URZ, 0xc0, !UPT ;  /* 0x0000000114ff7892 */ /* 0x000fe4000f84c0ff */
[----:B------:R-:W-:-:S09]  /*1280*/  UISETP.NE.AND.EX UP1, UPT, URZ, URZ, UPT, UP1 ;  /* 0x000000ffff00728c */ /* 0x000fd2000bf25310 */
[----:B------:R-:W-:Y:S05]  /*1290*/  BRA.U !UP1, `(.L_x_15) ;  /* 0x0000000109b07547 */ /* 0x000fea000b800000 */
[----:B------:R-:W3:Y:S01]  /*12a0*/  LDCU.64 UR18, c[0x0][0x388] ;  /* 0x00007100ff1277ac */ /* 0x000ee20008000a00 */
[C---:B0-2---:R-:W-:Y:S01]  /*12b0*/  IMAD R8, R2.reuse, UR5, RZ ;  /* 0x0000000502087c24 */ /* 0x045fe2000f8e02ff */
[----:B-1----:R-:W2:Y:S01]  /*12c0*/  LDG.E.64 R14, desc[UR12][R4.64] ;  /* 0x0000000c040e7981 */ /* 0x002ea2000c1e1b00 */
[----:B------:R-:W0:Y:S02]  /*12d0*/  LDCU.64 UR22, c[0x0][0x390] ;  /* 0x00007200ff1677ac */ /* 0x000e240008000a00 */
[----:B------:R-:W-:Y:S02]  /*12e0*/  IMAD R11, R3, UR4, R8 ;  /* 0x00000004030b7c24 */ /* 0x000fe4000f8e0208 */
[----:B------:R-:W-:-:S05]  /*12f0*/  IMAD.WIDE.U32 R8, R2, UR4, R18 ;  /* 0x0000000402087c25 */ /* 0x000fca000f8e0012 */
[----:B------:R-:W-:Y:S02]  /*1300*/  IADD3 R11, PT, PT, R9, R11, RZ ;  /* 0x0000000b090b7210 */ /* 0x000fe40007ffe0ff */
[----:B---3--:R-:W-:-:S04]  /*1310*/  LEA R16, P0, R8, UR18, 0x3 ;  /* 0x0000001208107c11 */ /* 0x008fc8000f8018ff */
[----:B------:R-:W-:-:S06]  /*1320*/  LEA.HI.X R17, R8, UR19, R11, 0x3, P0 ;  /* 0x0000001308117c11 */ /* 0x000fcc00080f1c0b */
[----:B------:R-:W2:Y:S01]  /*1330*/  LDG.E.64 R16, desc[UR12][R16.64] ;  /* 0x0000000c10107981 */ /* 0x000ea2000c1e1b00 */
[----:B------:R-:W-:Y:S01]  /*1340*/  IMAD.U32 R11, RZ, RZ, UR5 ;  /* 0x00000005ff0b7e24 */ /* 0x000fe2000f8e00ff */
[----:B------:R-:W-:Y:S02]  /*1350*/  UIADD3 UR5, UPT, UPT, UR4, 0x1, URZ ;  /* 0x0000000104057890 */ /* 0x000fe4000fffe0ff */
[----:B------:R-:W-:Y:S01]  /*1360*/  MOV R10, UR4 ;  /* 0x00000004000a7c02 */ /* 0x000fe20008000f00 */
[----:B------:R-:W-:-:S04]  /*1370*/  IMAD R21, R20, UR20, RZ ;  /* 0x0000001414157c24 */ /* 0x000fc8000f8e02ff */
[----:B------:R-:W-:Y:S02]  /*1380*/  IMAD R21, R6, UR21, R21 ;  /* 0x0000001506157c24 */ /* 0x000fe4000f8e0215 */
[----:B------:R-:W-:-:S04]  /*1390*/  IMAD.WIDE.U32 R12, R2, UR5, R18 ;  /* 0x00000005020c7c25 */ /* 0x000fc8000f8e0012 */
[----:B------:R-:W-:-:S04]  /*13a0*/  IMAD.WIDE.U32 R10, R6, UR20, R10 ;  /* 0x00000014060a7c25 */ /* 0x000fc8000f8e000a */
[----:B------:R-:W-:Y:S01]  /*13b0*/  IMAD R13, R3, UR5, R13 ;  /* 0x00000005030d7c24 */ /* 0x000fe2000f8e020d */
[----:B------:R-:W-:Y:S01]  /*13c0*/  IADD3 R11, PT, PT, R11, R21, RZ ;  /* 0x000000150b0b7210 */ /* 0x000fe20007ffe0ff */
[-C--:B--2---:R-:W-:Y:S02]  /*13d0*/  IMAD R23, R17, R14.reuse, RZ ;  /* 0x0000000e11177224 */ /* 0x084fe400078e02ff */
[----:B------:R-:W-:Y:S01]  /*13e0*/  IMAD.WIDE.U32 R8, R16, R14, RZ ;  /* 0x0000000e10087225 */ /* 0x000fe200078e00ff */
[----:B------:R-:W-:-:S03]  /*13f0*/  LEA R14, P1, R12, UR18, 0x3 ;  /* 0x000000120c0e7c11 */ /* 0x000fc6000f8218ff */
[----:B------:R-:W-:Y:S01]  /*1400*/  IMAD R23, R15, R16, R23 ;  /* 0x000000100f177224 */ /* 0x000fe200078e0217 */
[----:B0-----:R-:W-:Y:S01]  /*1410*/  LEA R16, P0, R10, UR22, 0x3 ;  /* 0x000000160a107c11 */ /* 0x001fe2000f8018ff */
[----:B------:R-:W-:Y:S01]  /*1420*/  IMAD.MOV.U32 R22, RZ, RZ, R8 ;  /* 0x000000ffff167224 */ /* 0x000fe200078e0008 */
[----:B------:R-:W-:Y:S02]  /*1430*/  LEA.HI.X R15, R12, UR19, R13, 0x3, P1 ;  /* 0x000000130c0f7c11 */ /* 0x000fe400088f1c0d */
[----:B------:R-:W-:Y:S02]  /*1440*/  LEA.HI.X R17, R10, UR23, R11, 0x3, P0 ;  /* 0x000000170a117c11 */ /* 0x000fe400080f1c0b */
[----:B------:R-:W-:-:S05]  /*1450*/  IADD3 R23, PT, PT, R9, R23, RZ ;  /* 0x0000001709177210 */ /* 0x000fca0007ffe0ff */
[----:B------:R3:W-:Y:S04]  /*1460*/  STG.E.64 desc[UR12][R16.64], R22 ;  /* 0x0000001610007986 */ /* 0x0007e8000c101b0c */
[----:B------:R-:W2:Y:S04]  /*1470*/  LDG.E.64 R14, desc[UR12][R14.64] ;  /* 0x0000000c0e0e7981 */ /* 0x000ea8000c1e1b00 */
[----:B------:R-:W2:Y:S01]  /*1480*/  LDG.E.64 R10, desc[UR12][R4.64] ;  /* 0x0000000c040a7981 */ /* 0x000ea2000c1e1b00 */
[----:B------:R-:W-:Y:S01]  /*1490*/  HFMA2 R9, -RZ, RZ, 0, 0 ;  /* 0x00000000ff097431 */ /* 0x000fe200000001ff */
[----:B------:R-:W-:-:S05]  /*14a0*/  MOV R8, UR5 ;  /* 0x0000000500087c02 */ /* 0x000fca0008000f00 */
[----:B------:R-:W-:-:S04]  /*14b0*/  IMAD.WIDE.U32 R8, R6, UR20, R8 ;  /* 0x0000001406087c25 */ /* 0x000fc8000f8e0008 */
[----:B------:R-:W-:Y:S01]  /*14c0*/  IMAD.IADD R21, R21, 0x1, R9 ;  /* 0x0000000115157824 */ /* 0x000fe200078e0209 */
[----:B------:R-:W-:Y:S01]  /*14d0*/  UIADD3 UR4, UPT, UPT, UR4, 0x2, URZ ;  /* 0x0000000204047890 */ /* 0x000fe2000fffe0ff */
[----:B------:R-:W-:Y:S01]  /*14e0*/  UMOV UR5, URZ ;  /* 0x000000ff00057c82 */ /* 0x000fe20008000000 */
[-C--:B--2---:R-:W-:Y:S02]  /*14f0*/  IMAD R25, R15, R10.reuse, RZ ;  /* 0x0000000a0f197224 */ /* 0x084fe400078e02ff */
[----:B------:R-:W-:Y:S01]  /*1500*/  IMAD.WIDE.U32 R12, R14, R10, RZ ;  /* 0x0000000a0e0c7225 */ /* 0x000fe200078e00ff */
[----:B------:R-:W-:-:S03]  /*1510*/  LEA R10, P0, R8, UR22, 0x3 ;  /* 0x00000016080a7c11 */ /* 0x000fc6000f8018ff */
[----:B------:R-:W-:Y:S01]  /*1520*/  IMAD R25, R11, R14, R25 ;  /* 0x0000000e0b197224 */ /* 0x000fe200078e0219 */
[----:B------:R-:W-:-:S04]  /*1530*/  LEA.HI.X R11, R8, UR23, R21, 0x3, P0 ;  /* 0x00000017080b7c11 */ /* 0x000fc800080f1c15 */
[----:B------:R-:W-:-:S05]  /*1540*/  IADD3 R13, PT, PT, R13, R25, RZ ;  /* 0x000000190d0d7210 */ /* 0x000fca0007ffe0ff */
[----:B------:R3:W-:Y:S02]  /*1550*/  STG.E.64 desc[UR12][R10.64], R12 ;  /* 0x0000000c0a007986 */ /* 0x0007e4000c101b0c */
.L_x_15:
[----:B------:R-:W-:Y:S05]  /*1560*/  BRA.U !UP2, `(.L_x_13) ;  /* 0x000000010a5c7547 */ /* 0x000fea000b800000 */
[----:B------:R-:W4:Y:S01]  /*1570*/  LDCU.64 UR18, c[0x0][0x388] ;  /* 0x00007100ff1277ac */ /* 0x000f220008000a00 */
[C---:B0-2---:R-:W-:Y:S01]  /*1580*/  IMAD R8, R2.reuse, UR5, RZ ;  /* 0x0000000502087c24 */ /* 0x045fe2000f8e02ff */
[----:B-1----:R-:W2:Y:S03]  /*1590*/  LDG.E.64 R4, desc[UR12][R4.64] ;  /* 0x0000000c04047981 */ /* 0x002ea6000c1e1b00 */
[----:B------:R-:W-:Y:S02]  /*15a0*/  IMAD R7, R3, UR4, R8 ;  /* 0x0000000403077c24 */ /* 0x000fe4000f8e0208 */
[----:B------:R-:W-:-:S05]  /*15b0*/  IMAD.WIDE.U32 R2, R2, UR4, R18 ;  /* 0x0000000402027c25 */ /* 0x000fca000f8e0012 */
[----:B------:R-:W-:Y:S02]  /*15c0*/  IADD3 R3, PT, PT, R3, R7, RZ ;  /* 0x0000000703037210 */ /* 0x000fe40007ffe0ff */
[----:B----4-:R-:W-:-:S04]  /*15d0*/  LEA R8, P0, R2, UR18, 0x3 ;  /* 0x0000001202087c11 */ /* 0x010fc8000f8018ff */
[----:B------:R-:W-:Y:S01]  /*15e0*/  LEA.HI.X R9, R2, UR19, R3, 0x3, P0 ;  /* 0x0000001302097c11 */ /* 0x000fe200080f1c03 */
[----:B------:R-:W0:Y:S04]  /*15f0*/  LDCU.64 UR18, c[0x0][0x390] ;  /* 0x00007200ff1277ac */ /* 0x000e280008000a00 */
[----:B------:R-:W2:Y:S01]  /*1600*/  LDG.E.64 R2, desc[UR12][R8.64] ;  /* 0x0000000c08027981 */ /* 0x000ea2000c1e1b00 */
[----:B---3--:R-:W-:Y:S01]  /*1610*/  MOV R11, UR5 ;  /* 0x00000005000b7c02 */ /* 0x008fe20008000f00 */
[----:B------:R-:W-:Y:S02]  /*1620*/  IMAD.U32 R10, RZ, RZ, UR4 ;  /* 0x00000004ff0a7e24 */ /* 0x000fe4000f8e00ff */
[----:B------:R-:W-:Y:S02]  /*1630*/  IMAD R7, R20, UR20, RZ ;  /* 0x0000001414077c24 */ /* 0x000fe4000f8e02ff */
[----:B------:R-:W-:-:S04]  /*1640*/  IMAD.WIDE.U32 R10, R6, UR20, R10 ;  /* 0x00000014060a7c25 */ /* 0x000fc8000f8e000a */
[----:B------:R-:W-:Y:S02]  /*1650*/  IMAD R15, R6, UR21, R7 ;  /* 0x00000015060f7c24 */ /* 0x000fe4000f8e0207 */
[-C--:B--2---:R-:W-:Y:S02]  /*1660*/  IMAD R3, R3, R4.reuse, RZ ;  /* 0x0000000403037224 */ /* 0x084fe400078e02ff */
[----:B------:R-:W-:-:S04]  /*1670*/  IMAD.WIDE.U32 R6, R2, R4, RZ ;  /* 0x0000000402067225 */ /* 0x000fc800078e00ff */
[----:B------:R-:W-:Y:S01]  /*1680*/  IMAD R13, R5, R2, R3 ;  /* 0x00000002050d7224 */ /* 0x000fe200078e0203 */
[----:B------:R-:W-:Y:S02]  /*1690*/  IADD3 R3, PT, PT, R15, R11, RZ ;  /* 0x0000000b0f037210 */ /* 0x000fe40007ffe0ff */
[----:B0-----:R-:W-:Y:S01]  /*16a0*/  LEA R2, P0, R10, UR18, 0x3 ;  /* 0x000000120a027c11 */ /* 0x001fe2000f8018ff */
[----:B------:R-:W-:-:S03]  /*16b0*/  IMAD.IADD R7, R7, 0x1, R13 ;  /* 0x0000000107077824 */ /* 0x000fc600078e020d */
[----:B------:R-:W-:-:S05]  /*16c0*/  LEA.HI.X R3, R10, UR19, R3, 0x3, P0 ;  /* 0x000000130a037c11 */ /* 0x000fca00080f1c03 */
[----:B------:R4:W-:Y:S04]  /*16d0*/  STG.E.64 desc[UR12][R2.64], R6 ;  /* 0x0000000602007986 */ /* 0x0009e8000c101b0c */
.L_x_13:
[----:B------:R-:W-:Y:S05]  /*16e0*/  BRA.U !UP0, `(.L_x_16) ;  /* 0xffffffed08507547 */ /* 0x000fea000b83ffff */
[----:B-1----:R-:W-:Y:S05]  /*16f0*/  EXIT ;  /* 0x000000000000794d */ /* 0x002fea0003800000 */
        .weak           $__internal_2_$__cuda_sm20_div_s64
        .type           $__internal_2_$__cuda_sm20_div_s64,@function
        .size           $__internal_2_$__cuda_sm20_div_s64,(.L_x_29 - $__internal_2_$__cuda_sm20_div_s64)
$__internal_2_$__cuda_sm20_div_s64:
[----:B------:R-:W0:Y:S02]  /*1700*/  LDCU.64 UR4, c[0x0][0x3a0] ;  /* 0x00007400ff0477ac */ /* 0x000e240008000a00 */
[----:B0-----:R-:W-:Y:S02]  /*1710*/  IADD3 R4, P0, PT, RZ, -UR4, RZ ;  /* 0x80000004ff047c10 */ /* 0x001fe4000ff1e0ff */
[----:B------:R-:W-:Y:S02]  /*1720*/  ISETP.LE.AND P1, PT, RZ, UR5, PT ;  /* 0x00000005ff007c0c */ /* 0x000fe4000bf23270 */
[----:B------:R-:W-:Y:S02]  /*1730*/  IADD3.X R5, PT, PT, RZ, ~UR5, RZ, P0, !PT ;  /* 0x80000005ff057c10 */ /* 0x000fe400087fe4ff */
[----:B------:R-:W-:Y:S02]  /*1740*/  SEL R4, R4, UR4, !P1 ;  /* 0x0000000404047c07 */ /* 0x000fe4000c800000 */
[----:B------:R-:W-:-:S04]  /*1750*/  SEL R5, R5, UR5, !P1 ;  /* 0x0000000505057c07 */ /* 0x000fc8000c800000 */
[----:B------:R-:W0:Y:S08]  /*1760*/  I2F.U64.RP R10, R4 ;  /* 0x00000004000a7312 */ /* 0x000e300000309000 */
[----:B0-----:R-:W0:Y:S02]  /*1770*/  MUFU.RCP R10, R10 ;  /* 0x0000000a000a7308 */ /* 0x001e240000001000 */
[----:B0-----:R-:W-:-:S06]  /*1780*/  IADD3 R6, PT, PT, R10, 0x1ffffffe, RZ ;  /* 0x1ffffffe0a067810 */ /* 0x001fcc0007ffe0ff */
[----:B------:R-:W0:Y:S02]  /*1790*/  F2I.U64.TRUNC R6, R6 ;  /* 0x0000000600067311 */ /* 0x000e24000020d800 */
[----:B0-----:R-:W-:-:S04]  /*17a0*/  IMAD.WIDE.U32 R8, R6, R4, RZ ;  /* 0x0000000406087225 */ /* 0x001fc800078e00ff */
[----:B------:R-:W-:Y:S01]  /*17b0*/  IMAD R9, R6, R5, R9 ;  /* 0x0000000506097224 */ /* 0x000fe200078e0209 */
[----:B------:R-:W-:-:S03]  /*17c0*/  IADD3 R11, P0, PT, RZ, -R8, RZ ;  /* 0x80000008ff0b7210 */ /* 0x000fc60007f1e0ff */
[----:B------:R-:W-:Y:S02]  /*17d0*/  IMAD R9, R7, R4, R9 ;  /* 0x0000000407097224 */ /* 0x000fe400078e0209 */
[----:B------:R-:W-:-:S04]  /*17e0*/  IMAD.HI.U32 R8, R6, R11, RZ ;  /* 0x0000000b06087227 */ /* 0x000fc800078e00ff */
[----:B------:R-:W-:Y:S01]  /*17f0*/  IMAD.X R13, RZ, RZ, ~R9, P0 ;  /* 0x000000ffff0d7224 */ /* 0x000fe200000e0e09 */
[----:B------:R-:W-:-:S03]  /*1800*/  MOV R9, R6 ;  /* 0x0000000600097202 */ /* 0x000fc60000000f00 */
[-C--:B------:R-:W-:Y:S02]  /*1810*/  IMAD R15, R7, R13.reuse, RZ ;  /* 0x0000000d070f7224 */ /* 0x080fe400078e02ff */
[----:B------:R-:W-:-:S04]  /*1820*/  IMAD.WIDE.U32 R8, P0, R6, R13, R8 ;  /* 0x0000000d06087225 */ /* 0x000fc80007800008 */
[----:B------:R-:W-:-:S04]  /*1830*/  IMAD.HI.U32 R13, R7, R13, RZ ;  /* 0x0000000d070d7227 */ /* 0x000fc800078e00ff */
[----:B------:R-:W-:-:S05]  /*1840*/  IMAD.HI.U32 R8, P2, R7, R11, R8 ;  /* 0x0000000b07087227 */ /* 0x000fca0007840008 */
[----:B------:R-:W-:Y:S02]  /*1850*/  IADD3 R9, P3, PT, R15, R8, RZ ;  /* 0x000000080f097210 */ /* 0x000fe40007f7e0ff */
[----:B------:R-:W-:-:S03]  /*1860*/  IADD3.X R8, PT, PT, R13, R7, RZ, P0, !PT ;  /* 0x000000070d087210 */ /* 0x000fc600007fe4ff */
[----:B------:R-:W-:Y:S01]  /*1870*/  IMAD.WIDE.U32 R6, R9, R4, RZ ;  /* 0x0000000409067225 */ /* 0x000fe200078e00ff */
[----:B------:R-:W-:-:S03]  /*1880*/  IADD3.X R11, PT, PT, RZ, RZ, R8, P3, P2 ;  /* 0x000000ffff0b7210 */ /* 0x000fc60001fe4408 */
[----:B------:R-:W-:Y:S01]  /*1890*/  IMAD R7, R9, R5, R7 ;  /* 0x0000000509077224 */ /* 0x000fe200078e0207 */
[----:B------:R-:W-:-:S03]  /*18a0*/  IADD3 R13, P0, PT, RZ, -R6, RZ ;  /* 0x80000006ff0d7210 */ /* 0x000fc60007f1e0ff */
[----:B------:R-:W-:Y:S02]  /*18b0*/  IMAD R7, R11, R4, R7 ;  /* 0x000000040b077224 */ /* 0x000fe400078e0207 */
[----:B------:R-:W-:-:S04]  /*18c0*/  IMAD.HI.U32 R8, R9, R13, RZ ;  /* 0x0000000d09087227 */ /* 0x000fc800078e00ff */
[----:B------:R-:W-:Y:S02]  /*18d0*/  IMAD.X R6, RZ, RZ, ~R7, P0 ;  /* 0x000000ffff067224 */ /* 0x000fe400000e0e07 */
[----:B------:R-:W-:Y:S02]  /*18e0*/  HFMA2 R7, -RZ, RZ, 0, 0 ;  /* 0x00000000ff077431 */ /* 0x000fe400000001ff */
[----:B------:R-:W-:-:S04]  /*18f0*/  IMAD.WIDE.U32 R8, P0, R9, R6, R8 ;  /* 0x0000000609087225 */ /* 0x000fc80007800008 */
[C---:B------:R-:W-:Y:S02]  /*1900*/  IMAD R10, R11.reuse, R6, RZ ;  /* 0x000000060b0a7224 */ /* 0x040fe400078e02ff */
[----:B------:R-:W-:-:S04]  /*1910*/  IMAD.HI.U32 R9, P2, R11, R13, R8 ;  /* 0x0000000d0b097227 */ /* 0x000fc80007840008 */
[----:B------:R-:W-:Y:S01]  /*1920*/  IMAD.HI.U32 R8, R11, R6, RZ ;  /* 0x000000060b087227 */ /* 0x000fe200078e00ff */
[----:B------:R-:W-:-:S04]  /*1930*/  IADD3 R9, P3, PT, R10, R9, RZ ;  /* 0x000000090a097210 */ /* 0x000fc80007f7e0ff */
[----:B------:R-:W-:Y:S01]  /*1940*/  IADD3.X R11, PT, PT, R8, R11, RZ, P0, !PT ;  /* 0x0000000b080b7210 */ /* 0x000fe200007fe4ff */
[----:B------:R-:W-:-:S03]  /*1950*/  IMAD.HI.U32 R6, R9, R2, RZ ;  /* 0x0000000209067227 */ /* 0x000fc600078e00ff */
[----:B------:R-:W-:Y:S01]  /*1960*/  IADD3.X R11, PT, PT, RZ, RZ, R11, P3, P2 ;  /* 0x000000ffff0b7210 */ /* 0x000fe20001fe440b */
[----:B------:R-:W-:-:S04]  /*1970*/  IMAD.WIDE.U32 R6, RZ, R9, R6 ;  /* 0x00000009ff067225 */ /* 0x000fc800078e0006 */
[----:B------:R-:W-:-:S04]  /*1980*/  IMAD.HI.U32 R6, P0, R11, R2, R6 ;  /* 0x000000020b067227 */ /* 0x000fc80007800006 */
[----:B------:R-:W-:Y:S01]  /*1990*/  IMAD.X R8, RZ, RZ, RZ, P0 ;  /* 0x000000ffff087224 */ /* 0x000fe200000e06ff */
[----:B------:R-:W-:-:S04]  /*19a0*/  IADD3 R9, P2, PT, RZ, R6, RZ ;  /* 0x00000006ff097210 */ /* 0x000fc80007f5e0ff */
[----:B------:R-:W-:Y:S01]  /*19b0*/  IADD3.X R11, PT, PT, RZ, R8, RZ, P2, !PT ;  /* 0x00000008ff0b7210 */ /* 0x000fe200017fe4ff */
[----:B------:R-:W-:-:S04]  /*19c0*/  IMAD.WIDE.U32 R6, R9, R4, RZ ;  /* 0x0000000409067225 */ /* 0x000fc800078e00ff */
[C---:B------:R-:W-:Y:S01]  /*19d0*/  IMAD R7, R9.reuse, R5, R7 ;  /* 0x0000000509077224 */ /* 0x040fe200078e0207 */
[----:B------:R-:W-:Y:S02]  /*19e0*/  IADD3 R15, P2, PT, -R6, R2, RZ ;  /* 0x00000002060f7210 */ /* 0x000fe40007f5e1ff */
[----:B------:R-:W-:Y:S01]  /*19f0*/  IADD3 R6, P3, PT, R9, 0x1, RZ ;  /* 0x0000000109067810 */ /* 0x000fe20007f7e0ff */
[-C--:B------:R-:W-:Y:S01]  /*1a00*/  IMAD R7, R11, R4.reuse, R7 ;  /* 0x000000040b077224 */ /* 0x080fe200078e0207 */
[CC--:B------:R-:W-:Y:S02]  /*1a10*/  ISETP.GE.U32.AND P0, PT, R15.reuse, R4.reuse, PT ;  /* 0x000000040f00720c */ /* 0x0c0fe40003f06070 */
[----:B------:R-:W-:Y:S02]  /*1a20*/  IADD3.X R8, PT, PT, RZ, R11, RZ, P3, !PT ;  /* 0x0000000bff087210 */ /* 0x000fe40001ffe4ff */
[----:B------:R-:W-:Y:S02]  /*1a30*/  IADD3.X R17, PT, PT, RZ, ~R7, RZ, P2, !PT ;  /* 0x80000007ff117210 */ /* 0x000fe400017fe4ff */
[----:B------:R-:W-:-:S02]  /*1a40*/  IADD3 R7, P2, PT, R15, -R4, RZ ;  /* 0x800000040f077210 */ /* 0x000fc40007f5e0ff */
[----:B------:R-:W-:-:S03]  /*1a50*/  ISETP.GE.U32.AND.EX P0, PT, R17, R5, PT, P0 ;  /* 0x000000051100720c */ /* 0x000fc60003f06100 */
[----:B------:R-:W-:Y:S01]  /*1a60*/  IMAD.X R13, R17, 0x1, ~R5, P2 ;  /* 0x00000001110d7824 */ /* 0x000fe200010e0e05 */
[----:B------:R-:W-:Y:S02]  /*1a70*/  SEL R7, R7, R15, P0 ;  /* 0x0000000f07077207 */ /* 0x000fe40000000000 */
[----:B------:R-:W-:Y:S02]  /*1a80*/  SEL R9, R6, R9, P0 ;  /* 0x0000000906097207 */ /* 0x000fe40000000000 */
[----:B------:R-:W-:Y:S02]  /*1a90*/  SEL R13, R13, R17, P0 ;  /* 0x000000110d0d7207 */ /* 0x000fe40000000000 */
[----:B------:R-:W-:Y:S02]  /*1aa0*/  ISETP.GE.U32.AND P2, PT, R7, R4, PT ;  /* 0x000000040700720c */ /* 0x000fe40003f46070 */
[----:B------:R-:W-:Y:S02]  /*1ab0*/  SEL R4, R8, R11, P0 ;  /* 0x0000000b08047207 */ /* 0x000fe40000000000 */
[----:B------:R-:W-:-:S02]  /*1ac0*/  IADD3 R6, P3, PT, R9, 0x1, RZ ;  /* 0x0000000109067810 */ /* 0x000fc40007f7e0ff */
[----:B------:R-:W-:Y:S02]  /*1ad0*/  ISETP.GE.U32.AND.EX P0, PT, R13, R5, PT, P2 ;  /* 0x000000050d00720c */ /* 0x000fe40003f06120 */
[-C--:B------:R-:W-:Y:S02]  /*1ae0*/  IADD3.X R7, PT, PT, RZ, R4.reuse, RZ, P3, !PT ;  /* 0x00000004ff077210 */ /* 0x080fe40001ffe4ff */
[----:B------:R-:W-:Y:S02]  /*1af0*/  SEL R6, R6, R9, P0 ;  /* 0x0000000906067207 */ /* 0x000fe40000000000 */
[----:B------:R-:W-:Y:S02]  /*1b00*/  SEL R7, R7, R4, P0 ;  /* 0x0000000407077207 */ /* 0x000fe40000000000 */
[----:B------:R-:W-:Y:S02]  /*1b10*/  IADD3 R5, P2, PT, RZ, -R6, RZ ;  /* 0x80000006ff057210 */ /* 0x000fe40007f5e0ff */
[----:B------:R-:W-:-:S02]  /*1b20*/  ISETP.NE.U32.AND P0, PT, RZ, UR4, PT ;  /* 0x00000004ff007c0c */ /* 0x000fc4000bf05070 */
[----:B------:R-:W-:Y:S01]  /*1b30*/  SEL R6, R5, R6, !P1 ;  /* 0x0000000605067207 */ /* 0x000fe20004800000 */
[----:B------:R-:W-:Y:S02]  /*1b40*/  IMAD.X R4, RZ, RZ, ~R7, P2 ;  /* 0x000000ffff047224 */ /* 0x000fe400010e0e07 */
[----:B------:R-:W-:Y:S01]  /*1b50*/  HFMA2 R5, -RZ, RZ, 0, 0 ;  /* 0x00000000ff057431 */ /* 0x000fe200000001ff */
[----:B------:R-:W-:Y:S02]  /*1b60*/  ISETP.NE.AND.EX P0, PT, RZ, UR5, PT, P0 ;  /* 0x00000005ff007c0c */ /* 0x000fe4000bf05300 */
[----:B------:R-:W-:Y:S02]  /*1b70*/  SEL R7, R4, R7, !P1 ;  /* 0x0000000704077207 */ /* 0x000fe40004800000 */
[----:B------:R-:W-:Y:S02]  /*1b80*/  MOV R4, R0 ;  /* 0x0000000000047202 */ /* 0x000fe40000000f00 */
[----:B------:R-:W-:-:S02]  /*1b90*/  SEL R6, R6, 0xffffffff, P0 ;  /* 0xffffffff06067807 */ /* 0x000fc40000000000 */
[----:B------:R-:W-:Y:S01]  /*1ba0*/  SEL R7, R7, 0xffffffff, P0 ;  /* 0xffffffff07077807 */ /* 0x000fe20000000000 */
[----:B------:R-:W-:Y:S06]  /*1bb0*/  RET.REL.NODEC R4 `(_Z20per_column_AB_kernelPlS_S_ll) ;  /* 0xffffffe404107950 */ /* 0x000fec0003c3ffff */
.L_x_17:
        /* <DEDUP_REMOVED lines=12> */
.L_x_29:


//--------------------- .text._Z17per_row_AB_kernelPlS_S_ll --------------------------
	.section	.text._Z17per_row_AB_kernelPlS_S_ll,"ax",@progbits
	.align	128
        .global         _Z17per_row_AB_kernelPlS_S_ll
        .type           _Z17per_row_AB_kernelPlS_S_ll,@function
        .size           _Z17per_row_AB_kernelPlS_S_ll,(.L_x_30 - _Z17per_row_AB_kernelPlS_S_ll)
        .other          _Z17per_row_AB_kernelPlS_S_ll,@"STO_CUDA_ENTRY STV_DEFAULT"
_Z17per_row_AB_kernelPlS_S_ll:
.text._Z17per_row_AB_kernelPlS_S_ll:
[----:B------:R-:W-:Y:S01]  /*0000*/  LDC R1, c[0x0][0x37c] ;  /* 0x0000df00ff017b82 */ /* 0x000fe20000000800 */
[----:B------:R-:W0:Y:S01]  /*0010*/  S2R R4, SR_CTAID.X ;  /* 0x0000000000047919 */ /* 0x000e220000002500 */
[----:B------:R-:W1:Y:S01]  /*0020*/  LDCU UR9, c[0x0][0x39c] ;  /* 0x00007380ff0977ac */ /* 0x000e620008000800 */
[----:B------:R-:W0:Y:S01]  /*0030*/  S2R R5, SR_TID.X ;  /* 0x0000000000057919 */ /* 0x000e220000002100 */
[----:B------:R-:W0:Y:S01]  /*0040*/  LDCU UR4, c[0x0][0x360] ;  /* 0x00006c00ff0477ac */ /* 0x000e220008000800 */
[----:B-1----:R-:W-:Y:S01]  /*0050*/  UISETP.NE.U32.AND UP0, UPT, UR9, URZ, UPT ;  /* 0x000000ff0900728c */ /* 0x002fe2000bf05070 */
[----:B0-----:R-:W-:-:S08]  /*0060*/  IMAD R4, R4, UR4, R5 ;  /* 0x0000000404047c24 */ /* 0x001fd0000f8e0205 */
[----:B------:R-:W-:Y:S05]  /*0070*/  BRA.U UP0, `(.L_x_18) ;  /* 0x0000000100607547 */ /* 0x000fea000b800000 */
[----:B------:R-:W0:Y:S02]  /*0080*/  LDCU UR8, c[0x0][0x398] ;  /* 0x00007300ff0877ac */ /* 0x000e240008000800 */
[----:B0-----:R-:W0:Y:S01]  /*0090*/  I2F.U32.RP R0, UR8 ;  /* 0x0000000800007d06 */ /* 0x001e220008209000 */
[----:B------:R-:W-:-:S07]  /*00a0*/  ISETP.NE.U32.AND P2, PT, RZ, UR8, PT ;  /* 0x00000008ff007c0c */ /* 0x000fce000bf45070 */
[----:B0-----:R-:W0:Y:S02]  /*00b0*/  MUFU.RCP R0, R0 ;  /* 0x0000000000007308 */ /* 0x001e240000001000 */
[----:B0-----:R-:W-:-:S06]  /*00c0*/  IADD3 R2, PT, PT, R0, 0xffffffe, RZ ;  /* 0x0ffffffe00027810 */ /* 0x001fcc0007ffe0ff */
[----:B------:R0:W1:Y:S02]  /*00d0*/  F2I.FTZ.U32.TRUNC.NTZ R3, R2 ;  /* 0x0000000200037305 */ /* 0x000064000021f000 */
[----:B0-----:R-:W-:Y:S02]  /*00e0*/  IMAD.MOV.U32 R2, RZ, RZ, RZ ;  /* 0x000000ffff027224 */ /* 0x001fe400078e00ff */
[----:B-1----:R-:W-:-:S05]  /*00f0*/  IMAD R6, R3, UR8, RZ ;  /* 0x0000000803067c24 */ /* 0x002fca000f8e02ff */
[----:B------:R-:W-:-:S05]  /*0100*/  IADD3 R7, PT, PT, -R6, RZ, RZ ;  /* 0x000000ff06077210 */ /* 0x000fca0007ffe1ff */
[----:B------:R-:W-:-:S06]  /*0110*/  IMAD.HI.U32 R3, R3, R7, R2 ;  /* 0x0000000703037227 */ /* 0x000fcc00078e0002 */
[----:B------:R-:W-:-:S05]  /*0120*/  IMAD.HI.U32 R6, R3, R4, RZ ;  /* 0x0000000403067227 */ /* 0x000fca00078e00ff */
[----:B------:R-:W-:-:S05]  /*0130*/  IADD3 R3, PT, PT, -R6, RZ, RZ ;  /* 0x000000ff06037210 */ /* 0x000fca0007ffe1ff */
[----:B------:R-:W-:-:S05]  /*0140*/  IMAD R3, R3, UR8, R4 ;  /* 0x0000000803037c24 */ /* 0x000fca000f8e0204 */
[----:B------:R-:W-:-:S13]  /*0150*/  ISETP.GE.U32.AND P0, PT, R3, UR8, PT ;  /* 0x0000000803007c0c */ /* 0x000fda000bf06070 */
[----:B------:R-:W-:Y:S01]  /*0160*/  @P0 IADD3 R3, PT, PT, R3, -UR8, RZ ;  /* 0x8000000803030c10 */ /* 0x000fe2000fffe0ff */
[----:B------:R-:W-:-:S03]  /*0170*/  @P0 VIADD R6, R6, 0x1 ;  /* 0x0000000106060836 */ /* 0x000fc60000000000 */
[----:B------:R-:W-:Y:S01]  /*0180*/  ISETP.GE.U32.AND P1, PT, R3, UR8, PT ;  /* 0x0000000803007c0c */ /* 0x000fe2000bf26070 */
[----:B------:R-:W-:-:S12]  /*0190*/  IMAD.MOV.U32 R3, RZ, RZ, RZ ;  /* 0x000000ffff037224 */ /* 0x000fd800078e00ff */
[----:B------:R-:W-:Y:S02]  /*01a0*/  @P1 IADD3 R6, PT, PT, R6, 0x1, RZ ;  /* 0x0000000106061810 */ /* 0x000fe40007ffe0ff */
[----:B------:R-:W-:-:S04]  /*01b0*/  @!P2 LOP3.LUT R6, RZ, UR8, RZ, 0x33, !PT ;  /* 0x00000008ff06ac12 */ /* 0x000fc8000f8e33ff */
[----:B------:R-:W-:-:S05]  /*01c0*/  IADD3 R7, PT, PT, -R6, RZ, RZ ;  /* 0x000000ff06077210 */ /* 0x000fca0007ffe1ff */
[----:B------:R-:W-:Y:S02]  /*01d0*/  IMAD R2, R7, UR8, R4 ;  /* 0x0000000807027c24 */ /* 0x000fe4000f8e0204 */
[----:B------:R-:W-:Y:S01]  /*01e0*/  HFMA2 R7, -RZ, RZ, 0, 0 ;  /* 0x00000000ff077431 */ /* 0x000fe200000001ff */
[----:B------:R-:W-:Y:S06]  /*01f0*/  BRA `(.L_x_19) ;  /* 0x0000000000287947 */ /* 0x000fec0003800000 */
.L_x_18:
[----:B------:R-:W-:-:S07]  /*0200*/  MOV R0, 0x220 ;  /* 0x0000022000007802 */ /* 0x000fce0000000f00 */
[----:B------:R-:W-:Y:S05]  /*0210*/  CALL.REL.NOINC `($__internal_3_$__cuda_sm20_div_s64) ;  /* 0x0000001800ec7944 */ /* 0x000fea0003c00000 */
[----:B------:R-:W0:Y:S01]  /*0220*/  LDCU.64 UR8, c[0x0][0x398] ;  /* 0x00007300ff0877ac */ /* 0x000e220008000a00 */
[----:B------:R-:W-:Y:S01]  /*0230*/  IADD3 R9, P0, PT, RZ, -R6, RZ ;  /* 0x80000006ff097210 */ /* 0x000fe20007f1e0ff */
[----:B------:R-:W-:-:S03]  /*0240*/  IMAD.MOV.U32 R5, RZ, RZ, RZ ;  /* 0x000000ffff057224 */ /* 0x000fc600078e00ff */
[----:B------:R-:W-:-:S05]  /*0250*/  IADD3.X R0, PT, PT, RZ, ~R7, RZ, P0, !PT ;  /* 0x80000007ff007210 */ /* 0x000fca00007fe4ff */
[----:B0-----:R-:W-:Y:S02]  /*0260*/  IMAD R0, R0, UR8, RZ ;  /* 0x0000000800007c24 */ /* 0x001fe4000f8e02ff */
[----:B------:R-:W-:-:S04]  /*0270*/  IMAD.WIDE.U32 R2, R9, UR8, R4 ;  /* 0x0000000809027c25 */ /* 0x000fc8000f8e0004 */
[----:B------:R-:W-:-:S05]  /*0280*/  IMAD R9, R9, UR9, R0 ;  /* 0x0000000909097c24 */ /* 0x000fca000f8e0200 */
[----:B------:R-:W-:-:S07]  /*0290*/  IADD3 R3, PT, PT, R3, R9, RZ ;  /* 0x0000000903037210 */ /* 0x000fce0007ffe0ff */
.L_x_19:
[----:B------:R-:W0:Y:S01]  /*02a0*/  LDCU.64 UR10, c[0x0][0x3a0] ;  /* 0x00007400ff0a77ac */ /* 0x000e220008000a00 */
[----:B------:R-:W-:Y:S02]  /*02b0*/  UIMAD UR4, UR9, UR8, URZ ;  /* 0x00000008090472a4 */ /* 0x000fe4000f8e02ff */
[----:B------:R-:W-:Y:S02]  /*02c0*/  UIMAD.WIDE.U32 UR6, UR8, UR8, URZ ;  /* 0x00000008080672a5 */ /* 0x000fe4000f8e00ff */
[----:B------:R-:W-:-:S04]  /*02d0*/  UIMAD UR4, UR9, UR8, UR4 ;  /* 0x00000008090472a4 */ /* 0x000fc8000f8e0204 */
[----:B------:R-:W-:Y:S01]  /*02e0*/  UIADD3 UR4, UPT, UPT, UR7, UR4, URZ ;  /* 0x0000000407047290 */ /* 0x000fe2000fffe0ff */
[----:B------:R-:W-:Y:S01]  /*02f0*/  ISETP.GE.U32.AND P0, PT, R4, UR6, PT ;  /* 0x0000000604007c0c */ /* 0x000fe2000bf06070 */
[----:B0-----:R-:W-:-:S04]  /*0300*/  UISETP.GE.U32.AND UP0, UPT, UR10, 0x1, UPT ;  /* 0x000000010a00788c */ /* 0x001fc8000bf06070 */
[----:B------:R-:W-:Y:S01]  /*0310*/  MOV R0, UR4 ;  /* 0x0000000400007c02 */ /* 0x000fe20008000f00 */
[----:B------:R-:W-:-:S06]  /*0320*/  UISETP.GE.AND.EX UP0, UPT, UR11, URZ, UPT, UP0 ;  /* 0x000000ff0b00728c */ /* 0x000fcc000bf06300 */
[----:B------:R-:W-:-:S04]  /*0330*/  PLOP3.LUT P1, PT, PT, PT, UP0, 0x80, 0x8 ;  /* 0x000000000008781c */ /* 0x000fc80003f2f008 */
[----:B------:R-:W-:-:S13]  /*0340*/  ISETP.LE.U32.OR.EX P0, PT, R0, RZ, !P1, P0 ;  /* 0x000000ff0000720c */ /* 0x000fda0004f03500 */
[----:B------:R-:W-:Y:S05]  /*0350*/  @P0 EXIT ;  /* 0x000000000000094d */ /* 0x000fea0003800000 */
[----:B------:R0:W1:Y:S01]  /*0360*/  I2F.S64 R6, R6 ;  /* 0x0000000600067312 */ /* 0x0000620000301400 */
[----:B------:R-:W-:Y:S02]  /*0370*/  ULOP3.LUT UR4, UR10, 0x7, URZ, 0xc0, !UPT ;  /* 0x000000070a047892 */ /* 0x000fe4000f8ec0ff */
[----:B------:R-:W-:Y:S01]  /*0380*/  IMAD.WIDE.U32 R26, R2, UR10, RZ ;  /* 0x0000000a021a7c25 */ /* 0x000fe2000f8e00ff */
[----:B------:R-:W-:Y:S02]  /*0390*/  UIMAD UR5, UR11, UR8, URZ ;  /* 0x000000080b0572a4 */ /* 0x000fe4000f8e02ff */
[----:B------:R-:W-:Y:S02]  /*03a0*/  UIADD3 UR4, UP0, UPT, UR4, -0x1, URZ ;  /* 0xffffffff04047890 */ /* 0x000fe4000ff1e0ff */
[----:B------:R-:W-:Y:S02]  /*03b0*/  UIMAD.WIDE.U32 UR12, UR10, UR8, URZ ;  /* 0x000000080a0c72a5 */ /* 0x000fe4000f8e00ff */
[----:B------:R-:W-:-:S02]  /*03c0*/  UIMAD UR5, UR9, UR10, UR5 ;  /* 0x0000000a090572a4 */ /* 0x000fc4000f8e0205 */
[----:B0-----:R-:W-:Y:S01]  /*03d0*/  IMAD R7, R3, UR10, RZ ;  /* 0x0000000a03077c24 */ /* 0x001fe2000f8e02ff */
[----:B------:R-:W-:Y:S02]  /*03e0*/  UIADD3.X UR6, UPT, UPT, URZ, -0x1, URZ, UP0, !UPT ;  /* 0xffffffffff067890 */ /* 0x000fe400087fe4ff */
[----:B------:R-:W-:Y:S01]  /*03f0*/  USHF.L.U64.HI UR16, UR8, 0x3, UR9 ;  /* 0x0000000308107899 */ /* 0x000fe20008010209 */
[----:B------:R-:W-:Y:S01]  /*0400*/  IMAD R7, R2, UR11, R7 ;  /* 0x0000000b02077c24 */ /* 0x000fe2000f8e0207 */
[----:B-1----:R-:W0:Y:S01]  /*0410*/  F2I.U32.TRUNC.NTZ R5, R6 ;  /* 0x0000000600057305 */ /* 0x002e22000020f000 */
[----:B------:R-:W-:Y:S02]  /*0420*/  UISETP.GE.U32.AND UP0, UPT, UR4, 0x3, UPT ;  /* 0x000000030400788c */ /* 0x000fe4000bf06070 */
[----:B------:R-:W-:Y:S01]  /*0430*/  UIADD3 UR9, UPT, UPT, UR13, UR5, URZ ;  /* 0x000000050d097290 */ /* 0x000fe2000fffe0ff */
[----:B------:R-:W-:Y:S01]  /*0440*/  IMAD.IADD R4, R27, 0x1, R7 ;  /* 0x000000011b047824 */ /* 0x000fe200078e0207 */
[----:B------:R-:W-:-:S02]  /*0450*/  UISETP.GE.U32.AND.EX UP0, UPT, UR6, URZ, UPT, UP0 ;  /* 0x000000ff0600728c */ /* 0x000fc4000bf06100 */
[----:B------:R-:W-:Y:S01]  /*0460*/  USHF.L.U32 UR8, UR8, 0x3, URZ ;  /* 0x0000000308087899 */ /* 0x000fe200080006ff */
[----:B------:R-:W1:Y:S01]  /*0470*/  LDCU.64 UR14, c[0x0][0x358] ;  /* 0x00006b00ff0e77ac */ /* 0x000e620008000a00 */
[----:B------:R-:W-:Y:S01]  /*0480*/  USHF.L.U64.HI UR9, UR12, 0x6, UR9 ;  /* 0x000000060c097899 */ /* 0x000fe20008010209 */
[C---:B0-----:R-:W-:Y:S01]  /*0490*/  IMAD.WIDE.U32 R24, R5.reuse, UR10, RZ ;  /* 0x0000000a05187c25 */ /* 0x041fe2000f8e00ff */
[----:B------:R-:W-:Y:S01]  /*04a0*/  UMOV UR6, URZ ;  /* 0x000000ff00067c82 */ /* 0x000fe20008000000 */
[----:B------:R-:W-:Y:S02]  /*04b0*/  UMOV UR7, URZ ;  /* 0x000000ff00077c82 */ /* 0x000fe40008000000 */
[----:B------:R-:W-:-:S07]  /*04c0*/  IMAD R0, R5, UR11, R25 ;  /* 0x0000000b05007c24 */ /* 0x000fce000f8e0219 */
.L_x_25:
[----:B0-----:R-:W0:Y:S01]  /*04d0*/  LDCU.64 UR18, c[0x0][0x3a0] ;  /* 0x00007400ff1277ac */ /* 0x001e220008000a00 */
[----:B------:R-:W-:Y:S01]  /*04e0*/  IADD3 R5, P0, PT, R24, UR6, RZ ;  /* 0x0000000618057c10 */ /* 0x000fe2000ff1e0ff */
[----:B--2---:R-:W2:Y:S03]  /*04f0*/  LDCU.64 UR4, c[0x0][0x380] ;  /* 0x00007000ff0477ac */ /* 0x004ea60008000a00 */
[----:B---34-:R-:W-:Y:S01]  /*0500*/  IADD3.X R6, PT, PT, R0, UR7, RZ, P0, !PT ;  /* 0x0000000700067c10 */ /* 0x018fe200087fe4ff */
[----:B0-----:R-:W-:-:S04]  /*0510*/  UISETP.GE.U32.AND UP1, UPT, UR18, 0x8, UPT ;  /* 0x000000081200788c */ /* 0x001fc8000bf26070 */
[----:B------:R-:W-:Y:S01]  /*0520*/  UISETP.GE.U32.AND.EX UP1, UPT, UR19, URZ, UPT, UP1 ;  /* 0x000000ff1300728c */ /* 0x000fe2000bf26110 */
[----:B--2---:R-:W-:Y:S01]  /*0530*/  LEA R22, P0, R5, UR4, 0x3 ;  /* 0x0000000405167c11 */ /* 0x004fe2000f8018ff */
[----:B------:R-:W-:-:S03]  /*0540*/  UMOV UR4, URZ ;  /* 0x000000ff00047c82 */ /* 0x000fc60008000000 */
[----:B------:R-:W-:Y:S01]  /*0550*/  LEA.HI.X R23, R5, UR5, R6, 0x3, P0 ;  /* 0x0000000505177c11 */ /* 0x000fe200080f1c06 */
[----:B------:R-:W-:-:S03]  /*0560*/  UMOV UR5, URZ ;  /* 0x000000ff00057c82 */ /* 0x000fc60008000000 */
[----:B------:R-:W-:Y:S05]  /*0570*/  BRA.U !UP1, `(.L_x_20) ;  /* 0x0000000909ec7547 */ /* 0x000fea000b800000 */
[----:B------:R-:W-:Y:S01]  /*0580*/  MOV R10, UR6 ;  /* 0x00000006000a7c02 */ /* 0x000fe20008000f00 */
[----:B------:R-:W-:Y:S01]  /*0590*/  IMAD R35, R0, UR18, RZ ;  /* 0x0000001200237c24 */ /* 0x000fe2000f8e02ff */
[----:B------:R-:W-:Y:S01]  /*05a0*/  MOV R11, UR7 ;  /* 0x00000007000b7c02 */ /* 0x000fe20008000f00 */
[----:B------:R-:W0:Y:S01]  /*05b0*/  LDCU.64 UR10, c[0x0][0x398] ;  /* 0x00007300ff0a77ac */ /* 0x000e220008000a00 */
[C---:B------:R-:W-:Y:S01]  /*05c0*/  IADD3 R18, P1, PT, R24.reuse, 0x6, RZ ;  /* 0x0000000618127810 */ /* 0x040fe20007f3e0ff */
[C---:B------:R-:W-:Y:S01]  /*05d0*/  IMAD R35, R24.reuse, UR19, R35 ;  /* 0x0000001318237c24 */ /* 0x040fe2000f8e0223 */
[C---:B------:R-:W-:Y:S01]  /*05e0*/  IADD3 RZ, P2, PT, R24.reuse, 0x5, RZ ;  /* 0x0000000518ff7810 */ /* 0x040fe20007f5e0ff */
[C---:B------:R-:W-:Y:S01]  /*05f0*/  IMAD.WIDE.U32 R6, R24.reuse, UR18, R10 ;  /* 0x0000001218067c25 */ /* 0x040fe2000f8e000a */
[C---:B------:R-:W-:Y:S01]  /*0600*/  IADD3 RZ, P3, PT, R24.reuse, 0x4, RZ ;  /* 0x0000000418ff7810 */ /* 0x040fe20007f7e0ff */
[----:B------:R-:W2:Y:S01]  /*0610*/  LDCU.64 UR4, c[0x0][0x3a0] ;  /* 0x00007400ff0477ac */ /* 0x000ea20008000a00 */
[C---:B------:R-:W-:Y:S01]  /*0620*/  IADD3 RZ, P4, PT, R24.reuse, 0x3, RZ ;  /* 0x0000000318ff7810 */ /* 0x040fe20007f9e0ff */
[--C-:B------:R-:W-:Y:S01]  /*0630*/  IMAD.X R29, RZ, RZ, R0.reuse, P2 ;  /* 0x000000ffff1d7224 */ /* 0x100fe200010e0600 */
[C---:B------:R-:W-:Y:S01]  /*0640*/  IADD3 R20, P0, PT, R24.reuse, 0x7, RZ ;  /* 0x0000000718147810 */ /* 0x040fe20007f1e0ff */
[C---:B------:R-:W-:Y:S01]  /*0650*/  VIADD R16, R24.reuse, 0x5 ;  /* 0x0000000518107836 */ /* 0x040fe20000000000 */
[C---:B------:R-:W-:Y:S01]  /*0660*/  IADD3 RZ, P5, PT, R24.reuse, 0x2, RZ ;  /* 0x0000000218ff7810 */ /* 0x040fe20007fbe0ff */
[----:B------:R-:W-:Y:S01]  /*0670*/  IMAD R29, R29, UR18, RZ ;  /* 0x000000121d1d7c24 */ /* 0x000fe2000f8e02ff */
[-C--:B------:R-:W-:Y:S01]  /*0680*/  IADD3.X R33, PT, PT, RZ, R0.reuse, RZ, P1, !PT ;  /* 0x00000000ff217210 */ /* 0x080fe20000ffe4ff */
[C---:B------:R-:W-:Y:S01]  /*0690*/  VIADD R37, R24.reuse, 0x2 ;  /* 0x0000000218257836 */ /* 0x040fe20000000000 */
[-C--:B------:R-:W-:Y:S01]  /*06a0*/  IADD3.X R31, PT, PT, RZ, R0.reuse, RZ, P0, !PT ;  /* 0x00000000ff1f7210 */ /* 0x080fe200007fe4ff */
[----:B------:R-:W-:Y:S01]  /*06b0*/  IMAD.X R28, RZ, RZ, R0, P5 ;  /* 0x000000ffff1c7224 */ /* 0x000fe200028e0600 */
[-C--:B------:R-:W-:Y:S01]  /*06c0*/  IADD3.X R9, PT, PT, RZ, R0.reuse, RZ, P3, !PT ;  /* 0x00000000ff097210 */ /* 0x080fe20001ffe4ff */
[----:B------:R-:W-:Y:S01]  /*06d0*/  IMAD R33, R33, UR18, RZ ;  /* 0x0000001221217c24 */ /* 0x000fe2000f8e02ff */
[----:B------:R-:W-:Y:S01]  /*06e0*/  IADD3.X R8, PT, PT, RZ, R0, RZ, P4, !PT ;  /* 0x00000000ff087210 */ /* 0x000fe200027fe4ff */
[----:B------:R-:W-:Y:S01]  /*06f0*/  IMAD R31, R31, UR18, RZ ;  /* 0x000000121f1f7c24 */ /* 0x000fe2000f8e02ff */
[----:B------:R-:W-:Y:S01]  /*0700*/  IADD3 R7, PT, PT, R35, R7, RZ ;  /* 0x0000000723077210 */ /* 0x000fe20007ffe0ff */
[----:B------:R-:W-:Y:S01]  /*0710*/  IMAD R9, R9, UR18, RZ ;  /* 0x0000001209097c24 */ /* 0x000fe2000f8e02ff */
[----:B------:R-:W3:Y:S01]  /*0720*/  LDC.64 R34, c[0x0][0x3a0] ;  /* 0x0000e800ff227b82 */ /* 0x000ee20000000a00 */
[----:B------:R-:W-:Y:S01]  /*0730*/  IADD3 R14, PT, PT, R24, 0x4, RZ ;  /* 0x00000004180e7810 */ /* 0x000fe20007ffe0ff */
[----:B------:R-:W-:Y:S01]  /*0740*/  IMAD R8, R8, UR18, RZ ;  /* 0x0000001208087c24 */ /* 0x000fe2000f8e02ff */
[----:B------:R-:W-:Y:S01]  /*0750*/  IADD3 R13, PT, PT, R24, 0x3, RZ ;  /* 0x00000003180d7810 */ /* 0x000fe20007ffe0ff */
[----:B------:R-:W-:-:S02]  /*0760*/  IMAD R28, R28, UR18, RZ ;  /* 0x000000121c1c7c24 */ /* 0x000fc4000f8e02ff */
[----:B------:R-:W-:Y:S02]  /*0770*/  IMAD R33, R18, UR19, R33 ;  /* 0x0000001312217c24 */ /* 0x000fe4000f8e0221 */
[----:B------:R-:W-:Y:S02]  /*0780*/  IMAD R31, R20, UR19, R31 ;  /* 0x00000013141f7c24 */ /* 0x000fe4000f8e021f */
[----:B------:R-:W-:-:S04]  /*0790*/  IMAD.WIDE.U32 R18, R18, UR18, R10 ;  /* 0x0000001212127c25 */ /* 0x000fc8000f8e000a */
[----:B------:R-:W-:Y:S02]  /*07a0*/  IMAD R29, R16, UR19, R29 ;  /* 0x00000013101d7c24 */ /* 0x000fe4000f8e021d */
[----:B------:R-:W-:Y:S02]  /*07b0*/  IMAD R9, R14, UR19, R9 ;  /* 0x000000130e097c24 */ /* 0x000fe4000f8e0209 */
[----:B------:R-:W-:Y:S02]  /*07c0*/  IMAD R5, R13, UR19, R8 ;  /* 0x000000130d057c24 */ /* 0x000fe4000f8e0208 */
[----:B------:R-:W-:-:S04]  /*07d0*/  IMAD.WIDE.U32 R20, R20, UR18, R10 ;  /* 0x0000001214147c25 */ /* 0x000fc8000f8e000a */
[----:B------:R-:W-:Y:S01]  /*07e0*/  IMAD.WIDE.U32 R16, R16, UR18, R10 ;  /* 0x0000001210107c25 */ /* 0x000fe2000f8e000a */
[----:B------:R-:W-:-:S03]  /*07f0*/  IADD3 R31, PT, PT, R21, R31, RZ ;  /* 0x0000001f151f7210 */ /* 0x000fc60007ffe0ff */
[----:B------:R-:W-:Y:S01]  /*0800*/  IMAD.WIDE.U32 R14, R14, UR18, R10 ;  /* 0x000000120e0e7c25 */ /* 0x000fe2000f8e000a */
[----:B------:R-:W-:-:S03]  /*0810*/  IADD3 R29, PT, PT, R17, R29, RZ ;  /* 0x0000001d111d7210 */ /* 0x000fc60007ffe0ff */
[----:B------:R-:W-:Y:S01]  /*0820*/  IMAD.WIDE.U32 R12, R13, UR18, R10 ;  /* 0x000000120d0c7c25 */ /* 0x000fe2000f8e000a */
[----:B------:R-:W-:-:S03]  /*0830*/  IADD3 R9, PT, PT, R15, R9, RZ ;  /* 0x000000090f097210 */ /* 0x000fc60007ffe0ff */
[----:B------:R-:W-:-:S04]  /*0840*/  IMAD.WIDE.U32 R10, R37, UR18, R10 ;  /* 0x00000012250a7c25 */ /* 0x000fc8000f8e000a */
[----:B------:R-:W-:Y:S02]  /*0850*/  IMAD R37, R37, UR19, R28 ;  /* 0x0000001325257c24 */ /* 0x000fe4000f8e021c */
[----:B------:R-:W-:Y:S02]  /*0860*/  IMAD.IADD R39, R19, 0x1, R33 ;  /* 0x0000000113277824 */ /* 0x000fe400078e0221 */
[----:B------:R-:W-:Y:S01]  /*0870*/  IMAD R28, R18, UR16, RZ ;  /* 0x00000010121c7c24 */ /* 0x000fe2000f8e02ff */
[----:B------:R-:W-:Y:S01]  /*0880*/  IADD3 R37, PT, PT, R11, R37, RZ ;  /* 0x000000250b257210 */ /* 0x000fe20007ffe0ff */
[----:B0-----:R-:W-:Y:S02]  /*0890*/  IMAD R7, R7, UR10, RZ ;  /* 0x0000000a07077c24 */ /* 0x001fe4000f8e02ff */
[----:B------:R-:W-:Y:S02]  /*08a0*/  IMAD R39, R39, UR8, R28 ;  /* 0x0000000827277c24 */ /* 0x000fe4000f8e021c */
[----:B------:R-:W-:-:S04]  /*08b0*/  IMAD.WIDE.U32 R32, R6, UR10, R2 ;  /* 0x0000000a06207c25 */ /* 0x000fc8000f8e0002 */
[----:B------:R-:W-:Y:S01]  /*08c0*/  IMAD R19, R6, UR11, R7 ;  /* 0x0000000b06137c24 */ /* 0x000fe2000f8e0207 */
[----:B------:R-:W0:Y:S01]  /*08d0*/  LDCU.64 UR10, c[0x0][0x388] ;  /* 0x00007100ff0a77ac */ /* 0x000e220008000a00 */
[----:B------:R-:W-:Y:S02]  /*08e0*/  IMAD R28, R12, UR16, RZ ;  /* 0x000000100c1c7c24 */ /* 0x000fe4000f8e02ff */
[----:B------:R-:W-:Y:S02]  /*08f0*/  IMAD.IADD R5, R13, 0x1, R5 ;  /* 0x000000010d057824 */ /* 0x000fe400078e0205 */
[----:B------:R-:W-:Y:S02]  /*0900*/  IMAD R8, R20, UR16, RZ ;  /* 0x0000001014087c24 */ /* 0x000fe4000f8e02ff */
[----:B------:R-:W-:Y:S02]  /*0910*/  IMAD R7, R5, UR8, R28 ;  /* 0x0000000805077c24 */ /* 0x000fe4000f8e021c */
[----:B--2---:R-:W-:-:S02]  /*0920*/  IMAD R5, R0, UR4, RZ ;  /* 0x0000000400057c24 */ /* 0x004fc4000f8e02ff */
[----:B------:R-:W-:Y:S02]  /*0930*/  IMAD R31, R31, UR8, R8 ;  /* 0x000000081f1f7c24 */ /* 0x000fe4000f8e0208 */
[----:B------:R-:W-:Y:S02]  /*0940*/  IMAD R8, R14, UR16, RZ ;  /* 0x000000100e087c24 */ /* 0x000fe4000f8e02ff */
[----:B---3--:R-:W-:Y:S01]  /*0950*/  IMAD.WIDE.U32 R34, R24, UR4, R34 ;  /* 0x0000000418227c25 */ /* 0x008fe2000f8e0022 */
[----:B------:R-:W-:Y:S01]  /*0960*/  ULOP3.LUT UR4, UR4, 0xfffffff8, URZ, 0xc0, !UPT ;  /* 0xfffffff804047892 */ /* 0x000fe2000f8ec0ff */
[----:B0-----:R-:W-:Y:S02]  /*0970*/  LEA R28, P1, R26, UR10, 0x3 ;  /* 0x0000000a1a1c7c11 */ /* 0x001fe4000f8218ff */
[----:B------:R-:W-:Y:S02]  /*0980*/  IMAD R30, R10, UR16, RZ ;  /* 0x000000100a1e7c24 */ /* 0x000fe4000f8e02ff */
[----:B------:R-:W-:Y:S01]  /*0990*/  IMAD R11, R24, UR5, R5 ;  /* 0x00000005180b7c24 */ /* 0x000fe2000f8e0205 */
[----:B------:R-:W-:Y:S01]  /*09a0*/  SHF.L.U32 R5, R32, 0x3, RZ ;  /* 0x0000000320057819 */ /* 0x000fe200000006ff */
[----:B------:R-:W-:Y:S01]  /*09b0*/  IMAD R6, R16, UR16, RZ ;  /* 0x0000001010067c24 */ /* 0x000fe2000f8e02ff */
[----:B------:R-:W-:Y:S01]  /*09c0*/  ULOP3.LUT UR5, UR5, 0x7fffffff, URZ, 0xc0, !UPT ;  /* 0x7fffffff05057892 */ /* 0x000fe2000f8ec0ff */
[----:B------:R-:W-:Y:S01]  /*09d0*/  IMAD R41, R9, UR8, R8 ;  /* 0x0000000809297c24 */ /* 0x000fe2000f8e0208 */
[C---:B------:R-:W-:Y:S01]  /*09e0*/  SHF.L.U64.HI R9, R2.reuse, 0x3, R3 ;  /* 0x0000000302097819 */ /* 0x040fe20000010203 */
[----:B------:R-:W-:Y:S01]  /*09f0*/  IMAD.IADD R19, R33, 0x1, R19 ;  /* 0x0000000121137824 */ /* 0x000fe200078e0213 */
[----:B------:R-:W-:Y:S01]  /*0a00*/  SHF.L.U32 R8, R2, 0x3, RZ ;  /* 0x0000000302087819 */ /* 0x000fe200000006ff */
[----:B------:R-:W-:Y:S01]  /*0a10*/  IMAD R45, R37, UR8, R30 ;  /* 0x00000008252d7c24 */ /* 0x000fe2000f8e021e */
[----:B------:R-:W-:Y:S01]  /*0a20*/  IADD3 R33, P0, PT, R34, UR6, RZ ;  /* 0x0000000622217c10 */ /* 0x000fe2000ff1e0ff */
[----:B------:R-:W-:Y:S01]  /*0a30*/  IMAD R29, R29, UR8, R6 ;  /* 0x000000081d1d7c24 */ /* 0x000fe2000f8e0206 */
[----:B------:R-:W-:Y:S01]  /*0a40*/  IADD3 R30, PT, PT, R35, R11, RZ ;  /* 0x0000000b231e7210 */ /* 0x000fe20007ffe0ff */
[----:B------:R-:W-:Y:S01]  /*0a50*/  IMAD.WIDE.U32 R20, R20, UR8, R8 ;  /* 0x0000000814147c25 */ /* 0x000fe2000f8e0008 */
[----:B------:R-:W-:-:S02]  /*0a60*/  SHF.L.U64.HI R6, R32, 0x3, R19 ;  /* 0x0000000320067819 */ /* 0x000fc40000010213 */
[----:B------:R-:W-:Y:S01]  /*0a70*/  IADD3.X R30, PT, PT, R30, UR7, RZ, P0, !PT ;  /* 0x000000071e1e7c10 */ /* 0x000fe200087fe4ff */
[----:B------:R-:W-:Y:S01]  /*0a80*/  IMAD.WIDE.U32 R18, R18, UR8, R8 ;  /* 0x0000000812127c25 */ /* 0x000fe2000f8e0008 */
[----:B------:R-:W-:Y:S01]  /*0a90*/  LEA.HI.X R32, R26, UR11, R4, 0x3, P1 ;  /* 0x0000000b1a207c11 */ /* 0x000fe200088f1c04 */
[----:B------:R-:W0:Y:S01]  /*0aa0*/  LDCU.64 UR10, c[0x0][0x390] ;  /* 0x00007200ff0a77ac */ /* 0x000e220008000a00 */
[----:B------:R-:W-:Y:S01]  /*0ab0*/  IADD3 R28, P0, PT, R28, 0x20, RZ ;  /* 0x000000201c1c7810 */ /* 0x000fe20007f1e0ff */
[--C-:B------:R-:W-:Y:S01]  /*0ac0*/  IMAD.WIDE.U32 R16, R16, UR8, R8.reuse ;  /* 0x0000000810107c25 */ /* 0x100fe2000f8e0008 */
[----:B------:R-:W-:Y:S02]  /*0ad0*/  IADD3 R38, PT, PT, R21, R31, RZ ;  /* 0x0000001f15267210 */ /* 0x000fe40007ffe0ff */
[----:B------:R-:W-:Y:S01]  /*0ae0*/  IADD3 R39, PT, PT, R19, R39, RZ ;  /* 0x0000002713277210 */ /* 0x000fe20007ffe0ff */
[----:B------:R-:W-:-:S04]  /*0af0*/  IMAD.WIDE.U32 R14, R14, UR8, R8 ;  /* 0x000000080e0e7c25 */ /* 0x000fc8000f8e0008 */
[----:B------:R-:W-:Y:S01]  /*0b00*/  IMAD.WIDE.U32 R12, R12, UR8, R8 ;  /* 0x000000080c0c7c25 */ /* 0x000fe2000f8e0008 */
[----:B------:R-:W-:-:S03]  /*0b10*/  IADD3 R41, PT, PT, R15, R41, RZ ;  /* 0x000000290f297210 */ /* 0x000fc60007ffe0ff */
[----:B------:R-:W-:Y:S01]  /*0b20*/  IMAD.WIDE.U32 R10, R10, UR8, R8 ;  /* 0x000000080a0a7c25 */ /* 0x000fe2000f8e0008 */
[----:B------:R-:W-:-:S03]  /*0b30*/  IADD3 R44, PT, PT, R13, R7, RZ ;  /* 0x000000070d2c7210 */ /* 0x000fc60007ffe0ff */
[----:B------:R-:W-:-:S04]  /*0b40*/  IMAD.WIDE.U32 R8, R33, UR8, R8 ;  /* 0x0000000821087c25 */ /* 0x000fc8000f8e0008 */
[----:B------:R-:W-:Y:S02]  /*0b50*/  IMAD R33, R33, UR16, RZ ;  /* 0x0000001021217c24 */ /* 0x000fe4000f8e02ff */
[----:B------:R-:W-:Y:S02]  /*0b60*/  IMAD.IADD R40, R17, 0x1, R29 ;  /* 0x0000000111287824 */ /* 0x000fe400078e021d */
[----:B------:R-:W-:Y:S02]  /*0b70*/  IMAD R35, R30, UR8, R33 ;  /* 0x000000081e237c24 */ /* 0x000fe4000f8e0221 */
[----:B------:R-:W-:Y:S02]  /*0b80*/  IMAD.X R33, RZ, RZ, R32, P0 ;  /* 0x000000ffff217224 */ /* 0x000fe400000e0620 */
[----:B------:R-:W-:Y:S01]  /*0b90*/  IMAD.IADD R45, R11, 0x1, R45 ;  /* 0x000000010b2d7824 */ /* 0x000fe200078e022d */
[----:B0-----:R-:W-:-:S07]  /*0ba0*/  IADD3 R7, PT, PT, R9, R35, RZ ;  /* 0x0000002309077210 */ /* 0x001fce0007ffe0ff */
.L_x_21:
[----:B------:R-:W-:Y:S01]  /*0bb0*/  MOV R29, R33 ;  /* 0x00000021001d7202 */ /* 0x000fe20000000f00 */
[----:B01----:R-:W2:Y:S04]  /*0bc0*/  LDG.E.64 R34, desc[UR14][R22.64] ;  /* 0x0000000e16227981 */ /* 0x003ea8000c1e1b00 */
[----:B------:R-:W2:Y:S01]  /*0bd0*/  LDG.E.64 R32, desc[UR14][R28.64+-0x20] ;  /* 0xffffe00e1c207981 */ /* 0x000ea2000c1e1b00 */
[----:B------:R-:W-:-:S04]  /*0be0*/  IADD3 R42, P0, PT, R5, UR10, RZ ;  /* 0x0000000a052a7c10 */ /* 0x000fc8000ff1e0ff */
[----:B------:R-:W-:Y:S01]  /*0bf0*/  IADD3.X R43, PT, PT, R6, UR11, RZ, P0, !PT ;  /* 0x0000000b062b7c10 */ /* 0x000fe200087fe4ff */
[-C--:B--2---:R-:W-:Y:S02]  /*0c00*/  IMAD R33, R33, R34.reuse, RZ ;  /* 0x0000002221217224 */ /* 0x084fe400078e02ff */
[----:B------:R-:W-:-:S04]  /*0c10*/  IMAD.WIDE.U32 R30, R32, R34, RZ ;  /* 0x00000022201e7225 */ /* 0x000fc800078e00ff */
[----:B------:R-:W-:-:S04]  /*0c20*/  IMAD R33, R35, R32, R33 ;  /* 0x0000002023217224 */ /* 0x000fc800078e0221 */
[----:B------:R-:W-:-:S05]  /*0c30*/  IMAD.IADD R31, R31, 0x1, R33 ;  /* 0x000000011f1f7824 */ /* 0x000fca00078e0221 */
[----:B------:R0:W-:Y:S04]  /*0c40*/  STG.E.64 desc[UR14][R42.64], R30 ;  /* 0x0000001e2a007986 */ /* 0x0001e8000c101b0e */
[----:B------:R-:W2:Y:S04]  /*0c50*/  LDG.E.64 R34, desc[UR14][R22.64] ;  /* 0x0000000e16227981 */ /* 0x000ea8000c1e1b00 */
[----:B------:R-:W2:Y:S01]  /*0c60*/  LDG.E.64 R32, desc[UR14][R28.64+-0x18] ;  /* 0xffffe80e1c207981 */ /* 0x000ea2000c1e1b00 */
[----:B------:R-:W-:-:S04]  /*0c70*/  IADD3 R36, P0, PT, R8, UR10, RZ ;  /* 0x0000000a08247c10 */ /* 0x000fc8000ff1e0ff */
[----:B------:R-:W-:Y:S01]  /*0c80*/  IADD3.X R37, PT, PT, R7, UR11, RZ, P0, !PT ;  /* 0x0000000b07257c10 */ /* 0x000fe200087fe4ff */
[-C--:B--2---:R-:W-:Y:S02]  /*0c90*/  IMAD R33, R33, R34.reuse, RZ ;  /* 0x0000002221217224 */ /* 0x084fe400078e02ff */
[----:B0-----:R-:W-:-:S04]  /*0ca0*/  IMAD.WIDE.U32 R30, R32, R34, RZ ;  /* 0x00000022201e7225 */ /* 0x001fc800078e00ff */
[----:B------:R-:W-:Y:S01]  /*0cb0*/  IMAD R33, R35, R32, R33 ;  /* 0x0000002023217224 */ /* 0x000fe200078e0221 */
[----:B------:R-:W-:-:S04]  /*0cc0*/  MOV R32, R30 ;  /* 0x0000001e00207202 */ /* 0x000fc80000000f00 */
[----:B------:R-:W-:-:S05]  /*0cd0*/  IADD3 R33, PT, PT, R31, R33, RZ ;  /* 0x000000211f217210 */ /* 0x000fca0007ffe0ff */
[----:B------:R0:W-:Y:S04]  /*0ce0*/  STG.E.64 desc[UR14][R36.64], R32 ;  /* 0x0000002024007986 */ /* 0x0001e8000c101b0e */
[----:B------:R-:W2:Y:S04]  /*0cf0*/  LDG.E.64 R34, desc[UR14][R22.64] ;  /* 0x0000000e16227981 */ /* 0x000ea8000c1e1b00 */
[----:B0-----:R-:W2:Y:S01]  /*0d00*/  LDG.E.64 R32, desc[UR14][R28.64+-0x10] ;  /* 0xfffff00e1c207981 */ /* 0x001ea2000c1e1b00 */
[----:B------:R-:W-:Y:S01]  /*0d10*/  IADD3 R42, P0, PT, R10, UR10, RZ ;  /* 0x0000000a0a2a7c10 */ /* 0x000fe2000ff1e0ff */
[----:B--2---:R-:W-:-:S02]  /*0d20*/  IMAD R43, R33, R34, RZ ;  /* 0x00000022212b7224 */ /* 0x004fc400078e02ff */
[----:B------:R-:W-:-:S04]  /*0d30*/  IMAD.WIDE.U32 R30, R32, R34, RZ ;  /* 0x00000022201e7225 */ /* 0x000fc800078e00ff */
[----:B------:R-:W-:Y:S01]  /*0d40*/  IMAD R35, R35, R32, R43 ;  /* 0x0000002023237224 */ /* 0x000fe200078e022b */
[----:B------:R-:W-:-:S04]  /*0d50*/  IADD3.X R43, PT, PT, R45, UR11, RZ, P0, !PT ;  /* 0x0000000b2d2b7c10 */ /* 0x000fc800087fe4ff */
[----:B------:R-:W-:-:S05]  /*0d60*/  IADD3 R31, PT, PT, R31, R35, RZ ;  /* 0x000000231f1f7210 */ /* 0x000fca0007ffe0ff */
        /* <DEDUP_REMOVED lines=8> */
[----:B------:R-:W-:-:S03]  /*0df0*/  MOV R32, R30 ;  /* 0x0000001e00207202 */ /* 0x000fc60000000f00 */
[----:B------:R-:W-:-:S05]  /*0e00*/  IMAD.IADD R33, R31, 0x1, R33 ;  /* 0x000000011f217824 */ /* 0x000fca00078e0221 */
        /* <DEDUP_REMOVED lines=16> */
[----:B------:R-:W-:Y:S02]  /*0f10*/  IMAD R33, R35, R32, R33 ;  /* 0x0000002023217224 */ /* 0x000fe400078e0221 */
[----:B------:R-:W-:-:S03]  /*0f20*/  IMAD.MOV.U32 R32, RZ, RZ, R30 ;  /* 0x000000ffff207224 */ /* 0x000fc600078e001e */
        /* <DEDUP_REMOVED lines=11> */
[----:B------:R1:W2:Y:S04]  /*0fe0*/  LDG.E.64 R32, desc[UR14][R28.64+0x18] ;  /* 0x0000180e1c207981 */ /* 0x0002a8000c1e1b00 */
[----:B0-----:R-:W2:Y:S01]  /*0ff0*/  LDG.E.64 R30, desc[UR14][R22.64] ;  /* 0x0000000e161e7981 */ /* 0x001ea2000c1e1b00 */
[----:B------:R-:W-:-:S04]  /*1000*/  IADD3 R34, P0, PT, R20, UR10, RZ ;  /* 0x0000000a14227c10 */ /* 0x000fc8000ff1e0ff */
[----:B------:R-:W-:Y:S01]  /*1010*/  IADD3.X R35, PT, PT, R38, UR11, RZ, P0, !PT ;  /* 0x0000000b26237c10 */ /* 0x000fe200087fe4ff */
[----:B------:R-:W-:-:S04]  /*1020*/  UIADD3 UR4, UP1, UPT, UR4, -0x8, URZ ;  /* 0xfffffff804047890 */ /* 0x000fc8000ff3e0ff */
[----:B------:R-:W-:Y:S02]  /*1030*/  UIADD3.X UR5, UPT, UPT, UR5, -0x1, URZ, UP1, !UPT ;  /* 0xffffffff05057890 */ /* 0x000fe40008ffe4ff */
[----:B------:R-:W-:-:S04]  /*1040*/  UISETP.NE.U32.AND UP1, UPT, UR4, URZ, UPT ;  /* 0x000000ff0400728c */ /* 0x000fc8000bf25070 */
[----:B------:R-:W-:Y:S01]  /*1050*/  UISETP.NE.AND.EX UP1, UPT, UR5, URZ, UPT, UP1 ;  /* 0x000000ff0500728c */ /* 0x000fe2000bf25310 */
[----:B-1----:R-:W-:Y:S01]  /*1060*/  IADD3 R28, P0, PT, R28, 0x40, RZ ;  /* 0x000000401c1c7810 */ /* 0x002fe20007f1e0ff */
[----:B------:R-:W-:-:S04]  /*1070*/  ULEA UR10, UP2, UR12, UR10, 0x6 ;  /* 0x0000000a0c0a7291 */ /* 0x000fc8000f8430ff */
[----:B------:R-:W-:Y:S01]  /*1080*/  UIADD3.X UR11, UPT, UPT, UR11, UR9, URZ, UP2, !UPT ;  /* 0x000000090b0b7290 */ /* 0x000fe200097fe4ff */
[-C--:B--2---:R-:W-:Y:S02]  /*1090*/  IMAD R33, R33, R30.reuse, RZ ;  /* 0x0000001e21217224 */ /* 0x084fe400078e02ff */
[----:B------:R-:W-:-:S04]  /*10a0*/  IMAD.WIDE.U32 R36, R32, R30, RZ ;  /* 0x0000001e20247225 */ /* 0x000fc800078e00ff */
[----:B------:R-:W-:-:S05]  /*10b0*/  IMAD R33, R31, R32, R33 ;  /* 0x000000201f217224 */ /* 0x000fca00078e0221 */
[----:B------:R-:W-:-:S05]  /*10c0*/  IADD3 R37, PT, PT, R37, R33, RZ ;  /* 0x0000002125257210 */ /* 0x000fca0007ffe0ff */
[----:B------:R0:W-:Y:S01]  /*10d0*/  STG.E.64 desc[UR14][R34.64], R36 ;  /* 0x0000002422007986 */ /* 0x0001e2000c101b0e */
[----:B------:R-:W-:Y:S01]  /*10e0*/  IADD3.X R33, PT, PT, RZ, R29, RZ, P0, !PT ;  /* 0x0000001dff217210 */ /* 0x000fe200007fe4ff */
[----:B------:R-:W-:Y:S06]  /*10f0*/  BRA.U UP1, `(.L_x_21) ;  /* 0xfffffff901ac7547 */ /* 0x000fec000b83ffff */
[----:B------:R-:W1:Y:S02]  /*1100*/  LDCU.64 UR4, c[0x0][0x3a0] ;  /* 0x00007400ff0477ac */ /* 0x000e640008000a00 */
[----:B-1----:R-:W-:Y:S02]  /*1110*/  ULOP3.LUT UR4, UR4, 0xfffffff8, URZ, 0xc0, !UPT ;  /* 0xfffffff804047892 */ /* 0x002fe4000f8ec0ff */
[----:B------:R-:W-:-:S12]  /*1120*/  ULOP3.LUT UR5, UR5, 0x7fffffff, URZ, 0xc0, !UPT ;  /* 0x7fffffff05057892 */ /* 0x000fd8000f8ec0ff */
.L_x_20:
[----:B------:R-:W2:Y:S02]  /*1130*/  LDCU UR10, c[0x0][0x3a0] ;  /* 0x00007400ff0a77ac */ /* 0x000ea40008000800 */
[----:B--2---:R-:W-:-:S04]  /*1140*/  ULOP3.LUT UR11, UR10, 0x7, URZ, 0xc0, !UPT ;  /* 0x000000070a0b7892 */ /* 0x004fc8000f8ec0ff */
[----:B------:R-:W-:-:S04]  /*1150*/  UISETP.NE.U32.AND UP1, UPT, UR11, URZ, UPT ;  /* 0x000000ff0b00728c */ /* 0x000fc8000bf25070 */
[----:B------:R-:W-:-:S09]  /*1160*/  UISETP.NE.AND.EX UP1, UPT, URZ, URZ, UPT, UP1 ;  /* 0x000000ffff00728c */ /* 0x000fd2000bf25310 */
[----:B------:R-:W-:Y:S05]  /*1170*/  BRA.U !UP1, `(.L_x_22) ;  /* 0x0000000909fc7547 */ /* 0x000fea000b800000 */
[----:B------:R-:W-:-:S04]  /*1180*/  ULOP3.LUT UR10, UR10, 0x3, URZ, 0xc0, !UPT ;  /* 0x000000030a0a7892 */ /* 0x000fc8000f8ec0ff */
[----:B------:R-:W-:-:S04]  /*1190*/  UISETP.NE.U32.AND UP1, UPT, UR10, URZ, UPT ;  /* 0x000000ff0a00728c */ /* 0x000fc8000bf25070 */
[----:B------:R-:W-:Y:S01]  /*11a0*/  UISETP.NE.AND.EX UP1, UPT, URZ, URZ, UPT, UP1 ;  /* 0x000000ffff00728c */ /* 0x000fe2000bf25310 */
[----:B------:R-:W-:Y:S10]  /*11b0*/  BRA.U !UP0, `(.L_x_23) ;  /* 0x0000000508947547 */ /* 0x000ff4000b800000 */
[----:B------:R-:W2:Y:S01]  /*11c0*/  LDCU.64 UR24, c[0x0][0x388] ;  /* 0x00007100ff1877ac */ /* 0x000ea20008000a00 */
[----:B------:R-:W-:Y:S01]  /*11d0*/  IADD3 R5, P0, PT, R26, UR4, RZ ;  /* 0x000000041a057c10 */ /* 0x000fe2000ff1e0ff */
[----:B-1----:R-:W3:Y:S01]  /*11e0*/  LDG.E.64 R8, desc[UR14][R22.64] ;  /* 0x0000000e16087981 */ /* 0x002ee2000c1e1b00 */
[----:B------:R-:W1:Y:S02]  /*11f0*/  LDCU.128 UR20, c[0x0][0x390] ;  /* 0x00007200ff1477ac */ /* 0x000e640008000c00 */
[----:B------:R-:W-:Y:S02]  /*1200*/  IADD3.X R6, PT, PT, R4, UR5, RZ, P0, !PT ;  /* 0x0000000504067c10 */ /* 0x000fe400087fe4ff */
[----:B--2---:R-:W-:-:S04]  /*1210*/  LEA R10, P0, R5, UR24, 0x3 ;  /* 0x00000018050a7c11 */ /* 0x004fc8000f8018ff */
[----:B------:R-:W-:-:S06]  /*1220*/  LEA.HI.X R11, R5, UR25, R6, 0x3, P0 ;  /* 0x00000019050b7c11 */ /* 0x000fcc00080f1c06 */
[----:B------:R-:W3:Y:S01]  /*1230*/  LDG.E.64 R10, desc[UR14][R10.64] ;  /* 0x0000000e0a0a7981 */ /* 0x000ee2000c1e1b00 */
[----:B------:R-:W-:-:S04]  /*1240*/  IADD3 R13, P0, PT, R24, UR4, RZ ;  /* 0x00000004180d7c10 */ /* 0x000fc8000ff1e0ff */
[----:B------:R-:W-:Y:S01]  /*1250*/  IADD3.X R5, PT, PT, R0, UR5, RZ, P0, !PT ;  /* 0x0000000500057c10 */ /* 0x000fe200087fe4ff */
[----:B------:R-:W-:Y:S01]  /*1260*/  IMAD.U32 R6, RZ, RZ, UR6 ;  /* 0x00000006ff067e24 */ /* 0x000fe2000f8e00ff */
[----:B------:R-:W-:-:S03]  /*1270*/  MOV R7, UR7 ;  /* 0x0000000700077c02 */ /* 0x000fc60008000f00 */
[----:B------:R-:W-:-:S04]  /*1280*/  IMAD R12, R5, UR18, RZ ;  /* 0x00000012050c7c24 */ /* 0x000fc8000f8e02ff */
[C---:B------:R-:W-:Y:S02]  /*1290*/  IMAD R5, R13.reuse, UR19, R12 ;  /* 0x000000130d057c24 */ /* 0x040fe4000f8e020c */
[----:B------:R-:W-:Y:S01]  /*12a0*/  IMAD.WIDE.U32 R12, R13, UR18, R6 ;  /* 0x000000120d0c7c25 */ /* 0x000fe2000f8e0006 */
[----:B------:R-:W-:-:S04]  /*12b0*/  UIADD3 UR5, UPT, UPT, UR4, 0x1, URZ ;  /* 0x0000000104057890 */ /* 0x000fc8000fffe0ff */
[----:B------:R-:W-:Y:S01]  /*12c0*/  IADD3 R5, PT, PT, R13, R5, RZ ;  /* 0x000000050d057210 */ /* 0x000fe20007ffe0ff */
[----:B-1----:R-:W-:-:S04]  /*12d0*/  IMAD.WIDE.U32 R14, R12, UR22, R2 ;  /* 0x000000160c0e7c25 */ /* 0x002fc8000f8e0002 */
[----:B------:R-:W-:Y:S01]  /*12e0*/  IMAD R13, R5, UR22, RZ ;  /* 0x00000016050d7c24 */ /* 0x000fe2000f8e02ff */
[----:B------:R-:W-:-:S03]  /*12f0*/  IADD3 R5, P0, PT, R26, UR5, RZ ;  /* 0x000000051a057c10 */ /* 0x000fc6000ff1e0ff */
[----:B------:R-:W-:Y:S02]  /*1300*/  IMAD R19, R12, UR23, R13 ;  /* 0x000000170c137c24 */ /* 0x000fe4000f8e020d */
[-C--:B---3--:R-:W-:Y:S02]  /*1310*/  IMAD R11, R11, R8.reuse, RZ ;  /* 0x000000080b0b7224 */ /* 0x088fe400078e02ff */
[----:B------:R-:W-:Y:S01]  /*1320*/  IMAD.WIDE.U32 R12, R10, R8, RZ ;  /* 0x000000080a0c7225 */ /* 0x000fe200078e00ff */
[----:B------:R-:W-:-:S03]  /*1330*/  LEA R8, P1, R5, UR24, 0x3 ;  /* 0x0000001805087c11 */ /* 0x000fc6000f8218ff */
[----:B------:R-:W-:Y:S01]  /*1340*/  IMAD R17, R9, R10, R11 ;  /* 0x0000000a09117224 */ /* 0x000fe200078e020b */
[----:B------:R-:W-:Y:S01]  /*1350*/  IADD3.X R10, PT, PT, RZ, R4, RZ, P0, !PT ;  /* 0x00000004ff0a7210 */ /* 0x000fe200007fe4ff */
[----:B------:R-:W-:Y:S01]  /*1360*/  IMAD.IADD R11, R15, 0x1, R19 ;  /* 0x000000010f0b7824 */ /* 0x000fe200078e0213 */
[C---:B------:R-:W-:Y:S02]  /*1370*/  LEA R16, P0, R14.reuse, UR20, 0x3 ;  /* 0x000000140e107c11 */ /* 0x040fe4000f8018ff */
[----:B------:R-:W-:Y:S02]  /*1380*/  IADD3 R13, PT, PT, R13, R17, RZ ;  /* 0x000000110d0d7210 */ /* 0x000fe40007ffe0ff */
[----:B------:R-:W-:Y:S02]  /*1390*/  LEA.HI.X R9, R5, UR25, R10, 0x3, P1 ;  /* 0x0000001905097c11 */ /* 0x000fe400088f1c0a */
[----:B------:R-:W-:-:S05]  /*13a0*/  LEA.HI.X R17, R14, UR21, R11, 0x3, P0 ;  /* 0x000000150e117c11 */ /* 0x000fca00080f1c0b */
[----:B------:R1:W-:Y:S04]  /*13b0*/  STG.E.64 desc[UR14][R16.64], R12 ;  /* 0x0000000c10007986 */ /* 0x0003e8000c101b0e */
[----:B------:R-:W2:Y:S04]  /*13c0*/  LDG.E.64 R8, desc[UR14][R8.64] ;  /* 0x0000000e08087981 */ /* 0x000ea8000c1e1b00 */
[----:B------:R-:W2:Y:S01]  /*13d0*/  LDG.E.64 R10, desc[UR14][R22.64] ;  /* 0x0000000e160a7981 */ /* 0x000ea2000c1e1b00 */
[----:B------:R-:W-:-:S04]  /*13e0*/  IADD3 R15, P0, PT, R24, UR5, RZ ;  /* 0x00000005180f7c10 */ /* 0x000fc8000ff1e0ff */
[----:B------:R-:W-:-:S05]  /*13f0*/  IADD3.X R5, PT, PT, RZ, R0, RZ, P0, !PT ;  /* 0x00000000ff057210 */ /* 0x000fca00007fe4ff */
[----:B------:R-:W-:-:S04]  /*1400*/  IMAD R14, R5, UR18, RZ ;  /* 0x00000012050e7c24 */ /* 0x000fc8000f8e02ff */
[C---:B------:R-:W-:Y:S02]  /*1410*/  IMAD R5, R15.reuse, UR19, R14 ;  /* 0x000000130f057c24 */ /* 0x040fe4000f8e020e */
[----:B------:R-:W-:Y:S01]  /*1420*/  IMAD.WIDE.U32 R14, R15, UR18, R6 ;  /* 0x000000120f0e7c25 */ /* 0x000fe2000f8e0006 */
[----:B------:R-:W-:-:S04]  /*1430*/  UIADD3 UR5, UPT, UPT, UR4, 0x2, URZ ;  /* 0x0000000204057890 */ /* 0x000fc8000fffe0ff */
[----:B------:R-:W-:-:S05]  /*1440*/  IADD3 R5, PT, PT, R15, R5, RZ ;  /* 0x000000050f057210 */ /* 0x000fca0007ffe0ff */
[----:B------:R-:W-:Y:S01]  /*1450*/  IMAD R15, R5, UR22, RZ ;  /* 0x00000016050f7c24 */ /* 0x000fe2000f8e02ff */
[----:B------:R-:W-:-:S03]  /*1460*/  IADD3 R5, P0, PT, R26, UR5, RZ ;  /* 0x000000051a057c10 */ /* 0x000fc6000ff1e0ff */
[C---:B-1----:R-:W-:Y:S02]  /*1470*/  IMAD R17, R14.reuse, UR23, R15 ;  /* 0x000000170e117c24 */ /* 0x042fe4000f8e020f */
[----:B------:R-:W-:-:S04]  /*1480*/  IMAD.WIDE.U32 R14, R14, UR22, R2 ;  /* 0x000000160e0e7c25 */ /* 0x000fc8000f8e0002 */
[-C--:B--2---:R-:W-:Y:S02]  /*1490*/  IMAD R9, R9, R10.reuse, RZ ;  /* 0x0000000a09097224 */ /* 0x084fe400078e02ff */
[----:B------:R-:W-:-:S04]  /*14a0*/  IMAD.WIDE.U32 R12, R8, R10, RZ ;  /* 0x0000000a080c7225 */ /* 0x000fc800078e00ff */
[----:B------:R-:W-:Y:S01]  /*14b0*/  IMAD R19, R11, R8, R9 ;  /* 0x000000080b137224 */ /* 0x000fe200078e0209 */
[----:B------:R-:W-:Y:S01]  /*14c0*/  LEA R8, P1, R5, UR24, 0x3 ;  /* 0x0000001805087c11 */ /* 0x000fe2000f8218ff */
[----:B------:R-:W-:Y:S01]  /*14d0*/  IMAD.X R10, RZ, RZ, R4, P0 ;  /* 0x000000ffff0a7224 */ /* 0x000fe200000e0604 */
[C---:B------:R-:W-:Y:S02]  /*14e0*/  LEA R16, P0, R14.reuse, UR20, 0x3 ;  /* 0x000000140e107c11 */ /* 0x040fe4000f8018ff */
[----:B------:R-:W-:Y:S02]  /*14f0*/  IADD3 R11, PT, PT, R15, R17, RZ ;  /* 0x000000110f0b7210 */ /* 0x000fe40007ffe0ff */
[----:B------:R-:W-:Y:S02]  /*1500*/  LEA.HI.X R9, R5, UR25, R10, 0x3, P1 ;  /* 0x0000001905097c11 */ /* 0x000fe400088f1c0a */
[----:B------:R-:W-:Y:S02]  /*1510*/  LEA.HI.X R17, R14, UR21, R11, 0x3, P0 ;  /* 0x000000150e117c11 */ /* 0x000fe400080f1c0b */
[----:B------:R-:W-:-:S05]  /*1520*/  IADD3 R13, PT, PT, R13, R19, RZ ;  /* 0x000000130d0d7210 */ /* 0x000fca0007ffe0ff */
        /* <DEDUP_REMOVED lines=8> */
[----:B------:R-:W-:-:S03]  /*15b0*/  UIADD3 UR5, UPT, UPT, UR4, 0x3, URZ ;  /* 0x0000000304057890 */ /* 0x000fc6000fffe0ff */
[----:B------:R-:W-:-:S04]  /*15c0*/  IMAD.IADD R5, R15, 0x1, R5 ;  /* 0x000000010f057824 */ /* 0x000fc800078e0205 */
[----:B------:R-:W-:Y:S01]  /*15d0*/  IMAD R15, R5, UR22, RZ ;  /* 0x00000016050f7c24 */ /* 0x000fe2000f8e02ff */
[----:B------:R-:W-:-:S03]  /*15e0*/  IADD3 R5, P0, PT, R26, UR5, RZ ;  /* 0x000000051a057c10 */ /* 0x000fc6000ff1e0ff */
[C---:B-1----:R-:W-:Y:S02]  /*15f0*/  IMAD R17, R14.reuse, UR23, R15 ;  /* 0x000000170e117c24 */ /* 0x042fe4000f8e020f */
[----:B------:R-:W-:-:S04]  /*1600*/  IMAD.WIDE.U32 R14, R14, UR22, R2 ;  /* 0x000000160e0e7c25 */ /* 0x000fc8000f8e0002 */
[-C--:B--2---:R-:W-:Y:S02]  /*1610*/  IMAD R9, R9, R10.reuse, RZ ;  /* 0x0000000a09097224 */ /* 0x084fe400078e02ff */
[----:B------:R-:W-:Y:S01]  /*1620*/  IMAD.WIDE.U32 R12, R8, R10, RZ ;  /* 0x0000000a080c7225 */ /* 0x000fe200078e00ff */
[----:B------:R-:W-:-:S03]  /*1630*/  LEA R10, P1, R5, UR24, 0x3 ;  /* 0x00000018050a7c11 */ /* 0x000fc6000f8218ff */
[----:B------:R-:W-:Y:S01]  /*1640*/  IMAD R19, R11, R8, R9 ;  /* 0x000000080b137224 */ /* 0x000fe200078e0209 */
[----:B------:R-:W-:Y:S02]  /*1650*/  IADD3.X R8, PT, PT, RZ, R4, RZ, P0, !PT ;  /* 0x00000004ff087210 */ /* 0x000fe400007fe4ff */
        /* <DEDUP_REMOVED lines=8> */
[----:B------:R-:W-:-:S05]  /*16e0*/  IADD3 R5, P0, PT, R24, UR5, RZ ;  /* 0x0000000518057c10 */ /* 0x000fca000ff1e0ff */
[----:B------:R-:W-:-:S04]  /*16f0*/  IMAD.X R14, RZ, RZ, R0, P0 ;  /* 0x000000ffff0e7224 */ /* 0x000fc800000e0600 */
[----:B------:R-:W-:Y:S02]  /*1700*/  IMAD R14, R14, UR18, RZ ;  /* 0x000000120e0e7c24 */ /* 0x000fe4000f8e02ff */
[----:B------:R-:W-:-:S04]  /*1710*/  IMAD.WIDE.U32 R6, R5, UR18, R6 ;  /* 0x0000001205067c25 */ /* 0x000fc8000f8e0006 */
[----:B------:R-:W-:-:S05]  /*1720*/  IMAD R5, R5, UR19, R14 ;  /* 0x0000001305057c24 */ /* 0x000fca000f8e020e */
[----:B------:R-:W-:Y:S01]  /*1730*/  IADD3 R5, PT, PT, R7, R5, RZ ;  /* 0x0000000507057210 */ /* 0x000fe20007ffe0ff */
[----:B------:R-:W-:-:S04]  /*1740*/  IMAD.WIDE.U32 R14, R6, UR22, R2 ;  /* 0x00000016060e7c25 */ /* 0x000fc8000f8e0002 */
[----:B------:R-:W-:-:S04]  /*1750*/  IMAD R7, R5, UR22, RZ ;  /* 0x0000001605077c24 */ /* 0x000fc8000f8e02ff */
[----:B-1----:R-:W-:Y:S01]  /*1760*/  IMAD R13, R6, UR23, R7 ;  /* 0x00000017060d7c24 */ /* 0x002fe2000f8e0207 */
[----:B------:R-:W-:Y:S01]  /*1770*/  UIADD3 UR4, UPT, UPT, UR4, 0x4, URZ ;  /* 0x0000000404047890 */ /* 0x000fe2000fffe0ff */
[----:B------:R-:W-:Y:S01]  /*1780*/  UMOV UR5, URZ ;  /* 0x000000ff00057c82 */ /* 0x000fe20008000000 */
[-C--:B--2---:R-:W-:Y:S02]  /*1790*/  IMAD R5, R11, R8.reuse, RZ ;  /* 0x000000080b057224 */ /* 0x084fe400078e02ff */
[----:B------:R-:W-:Y:S01]  /*17a0*/  IMAD.WIDE.U32 R6, R10, R8, RZ ;  /* 0x000000080a067225 */ /* 0x000fe200078e00ff */
[----:B------:R-:W-:-:S03]  /*17b0*/  LEA R8, P0, R14, UR20, 0x3 ;  /* 0x000000140e087c11 */ /* 0x000fc6000f8018ff */
[----:B------:R-:W-:Y:S01]  /*17c0*/  IMAD R11, R9, R10, R5 ;  /* 0x0000000a090b7224 */ /* 0x000fe200078e0205 */
[----:B------:R-:W-:-:S04]  /*17d0*/  IADD3 R5, PT, PT, R15, R13, RZ ;  /* 0x0000000d0f057210 */ /* 0x000fc80007ffe0ff */
[----:B------:R-:W-:Y:S02]  /*17e0*/  LEA.HI.X R9, R14, UR21, R5, 0x3, P0 ;  /* 0x000000150e097c11 */ /* 0x000fe400080f1c05 */
[----:B------:R-:W-:-:S05]  /*17f0*/  IADD3 R7, PT, PT, R7, R11, RZ ;  /* 0x0000000b07077210 */ /* 0x000fca0007ffe0ff */
[----:B------:R2:W-:Y:S02]  /*1800*/  STG.E.64 desc[UR14][R8.64], R6 ;  /* 0x0000000608007986 */ /* 0x0005e4000c101b0e */
.L_x_23:
[----:B------:R-:W-:Y:S05]  /*1810*/  BRA.U !UP1, `(.L_x_22) ;  /* 0x0000000509547547 */ /* 0x000fea000b800000 */
[----:B------:R-:W-:Y:S02]  /*1820*/  UISETP.NE.U32.AND UP1, UPT, UR10, 0x1, UPT ;  /* 0x000000010a00788c */ /* 0x000fe4000bf25070 */
[----:B------:R-:W-:Y:S02]  /*1830*/  ULOP3.LUT UP2, URZ, UR18, 0x1, URZ, 0xc0, !UPT ;  /* 0x0000000112ff7892 */ /* 0x000fe4000f84c0ff */
[----:B------:R-:W-:-:S09]  /*1840*/  UISETP.NE.AND.EX UP1, UPT, URZ, URZ, UPT, UP1 ;  /* 0x000000ffff00728c */ /* 0x000fd2000bf25310 */
[----:B------:R-:W-:Y:S05]  /*1850*/  BRA.U !UP1, `(.L_x_24) ;  /* 0x0000000109d47547 */ /* 0x000fea000b800000 */
[----:B------:R-:W3:Y:S01]  /*1860*/  LDCU.64 UR10, c[0x0][0x388] ;  /* 0x00007100ff0a77ac */ /* 0x000ee20008000a00 */
[----:B------:R-:W-:Y:S01]  /*1870*/  IADD3 R5, P0, PT, R26, UR4, RZ ;  /* 0x000000041a057c10 */ /* 0x000fe2000ff1e0ff */
[----:B-12---:R-:W2:Y:S01]  /*1880*/  LDG.E.64 R8, desc[UR14][R22.64] ;  /* 0x0000000e16087981 */ /* 0x006ea2000c1e1b00 */
[----:B------:R-:W1:Y:S02]  /*1890*/  LDCU.128 UR20, c[0x0][0x390] ;  /* 0x00007200ff1477ac */ /* 0x000e640008000c00 */
[----:B------:R-:W-:Y:S02]  /*18a0*/  IADD3.X R6, PT, PT, R4, UR5, RZ, P0, !PT ;  /* 0x0000000504067c10 */ /* 0x000fe400087fe4ff */
[----:B---3--:R-:W-:-:S04]  /*18b0*/  LEA R10, P0, R5, UR10, 0x3 ;  /* 0x0000000a050a7c11 */ /* 0x008fc8000f8018ff */
[----:B------:R-:W-:-:S06]  /*18c0*/  LEA.HI.X R11, R5, UR11, R6, 0x3, P0 ;  /* 0x0000000b050b7c11 */ /* 0x000fcc00080f1c06 */
[----:B------:R-:W2:Y:S01]  /*18d0*/  LDG.E.64 R10, desc[UR14][R10.64] ;  /* 0x0000000e0a0a7981 */ /* 0x000ea2000c1e1b00 */
        /* <DEDUP_REMOVED lines=11> */
[----:B------:R-:W-:Y:S01]  /*1990*/  IADD3 R17, P0, PT, R26, UR5, RZ ;  /* 0x000000051a117c10 */ /* 0x000fe2000ff1e0ff */
[-C--:B--2---:R-:W-:Y:S02]  /*19a0*/  IMAD R5, R11, R8.reuse, RZ ;  /* 0x000000080b057224 */ /* 0x084fe400078e02ff */
[----:B------:R-:W-:Y:S02]  /*19b0*/  IMAD R11, R12, UR23, R13 ;  /* 0x000000170c0b7c24 */ /* 0x000fe4000f8e020d */
[----:B------:R-:W-:Y:S01]  /*19c0*/  IMAD.WIDE.U32 R12, R10, R8, RZ ;  /* 0x000000080a0c7225 */ /* 0x000fe200078e00ff */
[----:B------:R-:W-:-:S03]  /*19d0*/  IADD3.X R8, PT, PT, RZ, R4, RZ, P0, !PT ;  /* 0x00000004ff087210 */ /* 0x000fc600007fe4ff */
[----:B------:R-:W-:Y:S01]  /*19e0*/  IMAD R5, R9, R10, R5 ;  /* 0x0000000a09057224 */ /* 0x000fe200078e0205 */
[----:B------:R-:W-:Y:S01]  /*19f0*/  LEA R10, P1, R17, UR10, 0x3 ;  /* 0x0000000a110a7c11 */ /* 0x000fe2000f8218ff */
[----:B------:R-:W-:Y:S01]  /*1a00*/  IMAD.IADD R9, R15, 0x1, R11 ;  /* 0x000000010f097824 */ /* 0x000fe200078e020b */
[C---:B------:R-:W-:Y:S02]  /*1a10*/  LEA R16, P0, R14.reuse, UR20, 0x3 ;  /* 0x000000140e107c11 */ /* 0x040fe4000f8018ff */
[----:B------:R-:W-:Y:S02]  /*1a20*/  LEA.HI.X R11, R17, UR11, R8, 0x3, P1 ;  /* 0x0000000b110b7c11 */ /* 0x000fe400088f1c08 */
[----:B------:R-:W-:Y:S02]  /*1a30*/  IADD3 R13, PT, PT, R13, R5, RZ ;  /* 0x000000050d0d7210 */ /* 0x000fe40007ffe0ff */
[----:B------:R-:W-:-:S05]  /*1a40*/  LEA.HI.X R17, R14, UR21, R9, 0x3, P0 ;  /* 0x000000150e117c11 */ /* 0x000fca00080f1c09 */
[----:B------:R3:W-:Y:S04]  /*1a50*/  STG.E.64 desc[UR14][R16.64], R12 ;  /* 0x0000000c10007986 */ /* 0x0007e8000c101b0e */
[----:B------:R-:W2:Y:S04]  /*1a60*/  LDG.E.64 R10, desc[UR14][R10.64] ;  /* 0x0000000e0a0a7981 */ /* 0x000ea8000c1e1b00 */
[----:B------:R-:W2:Y:S01]  /*1a70*/  LDG.E.64 R8, desc[UR14][R22.64] ;  /* 0x0000000e16087981 */ /* 0x000ea2000c1e1b00 */
[----:B------:R-:W-:-:S04]  /*1a80*/  IADD3 R5, P0, PT, R24, UR5, RZ ;  /* 0x0000000518057c10 */ /* 0x000fc8000ff1e0ff */
[----:B------:R-:W-:Y:S01]  /*1a90*/  IADD3.X R14, PT, PT, RZ, R0, RZ, P0, !PT ;  /* 0x00000000ff0e7210 */ /* 0x000fe200007fe4ff */
[----:B------:R-:W-:-:S04]  /*1aa0*/  IMAD.WIDE.U32 R6, R5, UR18, R6 ;  /* 0x0000001205067c25 */ /* 0x000fc8000f8e0006 */
[----:B------:R-:W-:-:S04]  /*1ab0*/  IMAD R14, R14, UR18, RZ ;  /* 0x000000120e0e7c24 */ /* 0x000fc8000f8e02ff */
[----:B------:R-:W-:-:S05]  /*1ac0*/  IMAD R5, R5, UR19, R14 ;  /* 0x0000001305057c24 */ /* 0x000fca000f8e020e */
[----:B------:R-:W-:Y:S01]  /*1ad0*/  IADD3 R5, PT, PT, R7, R5, RZ ;  /* 0x0000000507057210 */ /* 0x000fe20007ffe0ff */
[----:B------:R-:W-:-:S04]  /*1ae0*/  IMAD.WIDE.U32 R14, R6, UR22, R2 ;  /* 0x00000016060e7c25 */ /* 0x000fc8000f8e0002 */
[----:B------:R-:W-:Y:S01]  /*1af0*/  IMAD R7, R5, UR22, RZ ;  /* 0x0000001605077c24 */ /* 0x000fe2000f8e02ff */
[----:B------:R-:W-:Y:S01]  /*1b00*/  UIADD3 UR4, UPT, UPT, UR4, 0x2, URZ ;  /* 0x0000000204047890 */ /* 0x000fe2000fffe0ff */
[----:B------:R-:W-:Y:S01]  /*1b10*/  UMOV UR5, URZ ;  /* 0x000000ff00057c82 */ /* 0x000fe20008000000 */
[-C--:B--2---:R-:W-:Y:S02]  /*1b20*/  IMAD R5, R11, R8.reuse, RZ ;  /* 0x000000080b057224 */ /* 0x084fe400078e02ff */
[----:B------:R-:W-:Y:S02]  /*1b30*/  IMAD R11, R6, UR23, R7 ;  /* 0x00000017060b7c24 */ /* 0x000fe4000f8e0207 */
[----:B------:R-:W-:Y:S01]  /*1b40*/  IMAD.WIDE.U32 R6, R10, R8, RZ ;  /* 0x000000080a067225 */ /* 0x000fe200078e00ff */
[----:B------:R-:W-:-:S03]  /*1b50*/  LEA R8, P0, R14, UR20, 0x3 ;  /* 0x000000140e087c11 */ /* 0x000fc6000f8018ff */
[----:B------:R-:W-:Y:S02]  /*1b60*/  IMAD R5, R9, R10, R5 ;  /* 0x0000000a09057224 */ /* 0x000fe400078e0205 */
[----:B------:R-:W-:-:S03]  /*1b70*/  IMAD.IADD R11, R15, 0x1, R11 ;  /* 0x000000010f0b7824 */ /* 0x000fc600078e020b */
[----:B------:R-:W-:Y:S02]  /*1b80*/  IADD3 R7, PT, PT, R7, R5, RZ ;  /* 0x0000000507077210 */ /* 0x000fe40007ffe0ff */
[----:B------:R-:W-:-:S05]  /*1b90*/  LEA.HI.X R9, R14, UR21, R11, 0x3, P0 ;  /* 0x000000150e097c11 */ /* 0x000fca00080f1c0b */
[----:B------:R3:W-:Y:S02]  /*1ba0*/  STG.E.64 desc[UR14][R8.64], R6 ;  /* 0x0000000608007986 */ /* 0x0007e4000c101b0e */
.L_x_24:
[----:B------:R-:W-:Y:S05]  /*1bb0*/  BRA.U !UP2, `(.L_x_22) ;  /* 0x000000010a6c7547 */ /* 0x000fea000b800000 */
[----:B------:R-:W4:Y:S01]  /*1bc0*/  LDCU.64 UR10, c[0x0][0x388] ;  /* 0x00007100ff0a77ac */ /* 0x000f220008000a00 */
[----:B------:R-:W-:Y:S01]  /*1bd0*/  IADD3 R5, P0, PT, R26, UR4, RZ ;  /* 0x000000041a057c10 */ /* 0x000fe2000ff1e0ff */
[----:B-1----:R-:W5:Y:S01]  /*1be0*/  LDG.E.64 R22, desc[UR14][R22.64] ;  /* 0x0000000e16167981 */ /* 0x002f62000c1e1b00 */
[----:B------:R-:W1:Y:S02]  /*1bf0*/  LDCU.128 UR20, c[0x0][0x390] ;  /* 0x00007200ff1477ac */ /* 0x000e640008000c00 */
[----:B--23--:R-:W-:Y:S02]  /*1c00*/  IADD3.X R8, PT, PT, R4, UR5, RZ, P0, !PT ;  /* 0x0000000504087c10 */ /* 0x00cfe400087fe4ff */
[----:B----4-:R-:W-:-:S04]  /*1c10*/  LEA R6, P0, R5, UR10, 0x3 ;  /* 0x0000000a05067c11 */ /* 0x010fc8000f8018ff */
[----:B------:R-:W-:-:S06]  /*1c20*/  LEA.HI.X R7, R5, UR11, R8, 0x3, P0 ;  /* 0x0000000b05077c11 */ /* 0x000fcc00080f1c08 */
[----:B------:R-:W5:Y:S01]  /*1c30*/  LDG.E.64 R6, desc[UR14][R6.64] ;  /* 0x0000000e06067981 */ /* 0x000f62000c1e1b00 */
[----:B------:R-:W-:-:S04]  /*1c40*/  IADD3 R5, P0, PT, R24, UR4, RZ ;  /* 0x0000000418057c10 */ /* 0x000fc8000ff1e0ff */
[----:B------:R-:W-:Y:S02]  /*1c50*/  IADD3.X R10, PT, PT, R0, UR5, RZ, P0, !PT ;  /* 0x00000005000a7c10 */ /* 0x000fe400087fe4ff */
[----:B------:R-:W-:Y:S02]  /*1c60*/  MOV R8, UR6 ;  /* 0x0000000600087c02 */ /* 0x000fe40008000f00 */
[----:B------:R-:W-:Y:S01]  /*1c70*/  MOV R9, UR7 ;  /* 0x0000000700097c02 */ /* 0x000fe20008000f00 */
[----:B------:R-:W-:Y:S02]  /*1c80*/  IMAD R10, R10, UR18, RZ ;  /* 0x000000120a0a7c24 */ /* 0x000fe4000f8e02ff */
[----:B------:R-:W-:-:S04]  /*1c90*/  IMAD.WIDE.U32 R8, R5, UR18, R8 ;  /* 0x0000001205087c25 */ /* 0x000fc8000f8e0008 */
[----:B------:R-:W-:-:S04]  /*1ca0*/  IMAD R5, R5, UR19, R10 ;  /* 0x0000001305057c24 */ /* 0x000fc8000f8e020a */
[----:B------:R-:W-:-:S04]  /*1cb0*/  IMAD.IADD R5, R9, 0x1, R5 ;  /* 0x0000000109057824 */ /* 0x000fc800078e0205 */
[----:B-1----:R-:W-:Y:S02]  /*1cc0*/  IMAD R9, R5, UR22, RZ ;  /* 0x0000001605097c24 */ /* 0x002fe4000f8e02ff */
[----:B------:R-:W-:-:S04]  /*1cd0*/  IMAD.WIDE.U32 R10, R8, UR22, R2 ;  /* 0x00000016080a7c25 */ /* 0x000fc8000f8e0002 */
[----:B------:R-:W-:Y:S02]  /*1ce0*/  IMAD R13, R8, UR23, R9 ;  /* 0x00000017080d7c24 */ /* 0x000fe4000f8e0209 */
[-C--:B-----5:R-:W-:Y:S02]  /*1cf0*/  IMAD R5, R7, R22.reuse, RZ ;  /* 0x0000001607057224 */ /* 0x0a0fe400078e02ff */
[----:B------:R-:W-:-:S04]  /*1d00*/  IMAD.WIDE.U32 R8, R6, R22, RZ ;  /* 0x0000001606087225 */ /* 0x000fc800078e00ff */
[----:B------:R-:W-:Y:S01]  /*1d10*/  IMAD R7, R23, R6, R5 ;  /* 0x0000000617077224 */ /* 0x000fe200078e0205 */
[C---:B------:R-:W-:Y:S02]  /*1d20*/  LEA R6, P0, R10.reuse, UR20, 0x3 ;  /* 0x000000140a067c11 */ /* 0x040fe4000f8018ff */
[----:B------:R-:W-:Y:S02]  /*1d30*/  IADD3 R5, PT, PT, R11, R13, RZ ;  /* 0x0000000d0b057210 */ /* 0x000fe40007ffe0ff */
[----:B------:R-:W-:Y:S02]  /*1d40*/  IADD3 R9, PT, PT, R9, R7, RZ ;  /* 0x0000000709097210 */ /* 0x000fe40007ffe0ff */
[----:B------:R-:W-:-:S05]  /*1d50*/  LEA.HI.X R7, R10, UR21, R5, 0x3, P0 ;  /* 0x000000150a077c11 */ /* 0x000fca00080f1c05 */
[----:B------:R4:W-:Y:S02]  /*1d60*/  STG.E.64 desc[UR14][R6.64], R8 ;  /* 0x0000000806007986 */ /* 0x0009e4000c101b0e */
.L_x_22:
[----:B------:R-:W-:-:S04]  /*1d70*/  UIADD3 UR6, UP1, UPT, UR6, 0x1, URZ ;  /* 0x0000000106067890 */ /* 0x000fc8000ff3e0ff */
[----:B------:R-:W-:Y:S02]  /*1d80*/  UIADD3.X UR7, UPT, UPT, URZ, UR7, URZ, UP1, !UPT ;  /* 0x00000007ff077290 */ /* 0x000fe40008ffe4ff */
[----:B------:R-:W-:-:S04]  /*1d90*/  UISETP.GE.U32.AND UP1, UPT, UR6, UR18, UPT ;  /* 0x000000120600728c */ /* 0x000fc8000bf26070 */
[----:B------:R-:W-:-:S09]  /*1da0*/  UISETP.GE.AND.EX UP1, UPT, UR7, UR19, UPT, UP1 ;  /* 0x000000130700728c */ /* 0x000fd2000bf26310 */
[----:B------:R-:W-:Y:S05]  /*1db0*/  BRA.U !UP1, `(.L_x_25) ;  /* 0xffffffe509c47547 */ /* 0x000fea000b83ffff */
[----:B-1----:R-:W-:Y:S05]  /*1dc0*/  EXIT ;  /* 0x000000000000794d */ /* 0x002fea0003800000 */
        .weak           $__internal_3_$__cuda_sm20_div_s64
        .type           $__internal_3_$__cuda_sm20_div_s64,@function
        .size           $__internal_3_$__cuda_sm20_div_s64,(.L_x_30 - $__internal_3_$__cuda_sm20_div_s64)
$__internal_3_$__cuda_sm20_div_s64:
        /* <DEDUP_REMOVED lines=15> */
[----:B------:R-:W-:Y:S02]  /*1ec0*/  IADD3.X R13, PT, PT, RZ, ~R9, RZ, P0, !PT ;  /* 0x80000009ff0d7210 */ /* 0x000fe400007fe4ff */
        /* <DEDUP_REMOVED lines=24> */
[----:B------:R-:W-:-:S05]  /*2050*/  IMAD.HI.U32 R6, P0, R11, R4, R6 ;  /* 0x000000040b067227 */ /* 0x000fca0007800006 */
[----:B------:R-:W-:Y:S02]  /*2060*/  IADD3 R9, P1, PT, RZ, R6, RZ ;  /* 0x00000006ff097210 */ /* 0x000fe40007f3e0ff */
[----:B------:R-:W-:-:S03]  /*2070*/  IADD3.X R8, PT, PT, RZ, RZ, RZ, P0, !PT ;  /* 0x000000ffff087210 */ /* 0x000fc600007fe4ff */
[----:B------:R-:W-:-:S04]  /*2080*/  IMAD.WIDE.U32 R6, R9, R2, RZ ;  /* 0x0000000209067225 */ /* 0x000fc800078e00ff */
[----:B------:R-:W-:Y:S01]  /*2090*/  IMAD.X R11, RZ, RZ, R8, P1 ;  /* 0x000000ffff0b7224 */ /* 0x000fe200008e0608 */
[----:B------:R-:W-:Y:S01]  /*20a0*/  IADD3 R15, P1, PT, -R6, R4, RZ ;  /* 0x00000004060f7210 */ /* 0x000fe20007f3e1ff */
[C---:B------:R-:W-:Y:S01]  /*20b0*/  IMAD R7, R9.reuse, R3, R7 ;  /* 0x0000000309077224 */ /* 0x040fe200078e0207 */
[----:B------:R-:W-:Y:S02]  /*20c0*/  IADD3 R6, P3, PT, R9, 0x1, RZ ;  /* 0x0000000109067810 */ /* 0x000fe40007f7e0ff */
[-C--:B------:R-:W-:Y:S01]  /*20d0*/  ISETP.GE.U32.AND P0, PT, R15, R2.reuse, PT ;  /* 0x000000020f00720c */ /* 0x080fe20003f06070 */
[----:B------:R-:W-:Y:S01]  /*20e0*/  IMAD R7, R11, R2, R7 ;  /* 0x000000020b077224 */ /* 0x000fe200078e0207 */
[----:B------:R-:W-:-:S04]  /*20f0*/  IADD3.X R8, PT, PT, RZ, R11, RZ, P3, !PT ;  /* 0x0000000bff087210 */ /* 0x000fc80001ffe4ff */
[----:B------:R-:W-:Y:S02]  /*2100*/  IADD3.X R17, PT, PT, RZ, ~R7, RZ, P1, !PT ;  /* 0x80000007ff117210 */ /* 0x000fe40000ffe4ff */
[----:B------:R-:W-:Y:S02]  /*2110*/  IADD3 R7, P1, PT, R15, -R2, RZ ;  /* 0x800000020f077210 */ /* 0x000fe40007f3e0ff */
[CC--:B------:R-:W-:Y:S02]  /*2120*/  ISETP.GE.U32.AND.EX P0, PT, R17.reuse, R3.reuse, PT, P0 ;  /* 0x000000031100720c */ /* 0x0c0fe40003f06100 */
[----:B------:R-:W-:Y:S02]  /*2130*/  IADD3.X R13, PT, PT, R17, ~R3, RZ, P1, !PT ;  /* 0x80000003110d7210 */ /* 0x000fe40000ffe4ff */
[----:B------:R-:W-:Y:S02]  /*2140*/  SEL R7, R7, R15, P0 ;  /* 0x0000000f07077207 */ /* 0x000fe40000000000 */
[----:B------:R-:W-:-:S02]  /*2150*/  SEL R9, R6, R9, P0 ;  /* 0x0000000906097207 */ /* 0x000fc40000000000 */
[----:B------:R-:W-:Y:S02]  /*2160*/  SEL R13, R13, R17, P0 ;  /* 0x000000110d0d7207 */ /* 0x000fe40000000000 */
[----:B------:R-:W-:Y:S02]  /*2170*/  ISETP.GE.U32.AND P1, PT, R7, R2, PT ;  /* 0x000000020700720c */ /* 0x000fe40003f26070 */
[----:B------:R-:W-:Y:S02]  /*2180*/  SEL R2, R8, R11, P0 ;  /* 0x0000000b08027207 */ /* 0x000fe40000000000 */
[----:B------:R-:W-:Y:S02]  /*2190*/  IADD3 R6, P3, PT, R9, 0x1, RZ ;  /* 0x0000000109067810 */ /* 0x000fe40007f7e0ff */
[----:B------:R-:W-:-:S03]  /*21a0*/  ISETP.GE.U32.AND.EX P0, PT, R13, R3, PT, P1 ;  /* 0x000000030d00720c */ /* 0x000fc60003f06110 */
[----:B------:R-:W-:Y:S01]  /*21b0*/  IMAD.X R7, RZ, RZ, R2, P3 ;  /* 0x000000ffff077224 */ /* 0x000fe200018e0602 */
[----:B------:R-:W-:-:S04]  /*21c0*/  SEL R6, R6, R9, P0 ;  /* 0x0000000906067207 */ /* 0x000fc80000000000 */
[----:B------:R-:W-:Y:S02]  /*21d0*/  SEL R7, R7, R2, P0 ;  /* 0x0000000207077207 */ /* 0x000fe40000000000 */
[-C--:B------:R-:W-:Y:S02]  /*21e0*/  IADD3 R3, P1, PT, RZ, -R6.reuse, RZ ;  /* 0x80000006ff037210 */ /* 0x080fe40007f3e0ff */
[----:B------:R-:W-:Y:S02]  /*21f0*/  ISETP.NE.U32.AND P0, PT, RZ, UR4, PT ;  /* 0x00000004ff007c0c */ /* 0x000fe4000bf05070 */
[-C--:B------:R-:W-:Y:S02]  /*2200*/  IADD3.X R2, PT, PT, RZ, ~R7.reuse, RZ, P1, !PT ;  /* 0x80000007ff027210 */ /* 0x080fe40000ffe4ff */
[----:B------:R-:W-:Y:S01]  /*2210*/  SEL R6, R3, R6, !P2 ;  /* 0x0000000603067207 */ /* 0x000fe20005000000 */
[----:B------:R-:W-:Y:S01]  /*2220*/  HFMA2 R3, -RZ, RZ, 0, 0 ;  /* 0x00000000ff037431 */ /* 0x000fe200000001ff */
[----:B------:R-:W-:-:S02]  /*2230*/  SEL R7, R2, R7, !P2 ;  /* 0x0000000702077207 */ /* 0x000fc40005000000 */
[----:B------:R-:W-:Y:S02]  /*2240*/  MOV R2, R0 ;  /* 0x0000000000027202 */ /* 0x000fe40000000f00 */
[----:B------:R-:W-:-:S04]  /*2250*/  ISETP.NE.AND.EX P0, PT, RZ, UR5, PT, P0 ;  /* 0x00000005ff007c0c */ /* 0x000fc8000bf05300 */
[----:B------:R-:W-:Y:S02]  /*2260*/  SEL R6, R6, 0xffffffff, P0 ;  /* 0xffffffff06067807 */ /* 0x000fe40000000000 */
[----:B------:R-:W-:Y:S01]  /*2270*/  SEL R7, R7, 0xffffffff, P0 ;  /* 0xffffffff07077807 */ /* 0x000fe20000000000 */
[----:B------:R-:W-:Y:S06]  /*2280*/  RET.REL.NODEC R2 `(_Z17per_row_AB_kernelPlS_S_ll) ;  /* 0xffffffdc025c7950 */ /* 0x000fec0003c3ffff */
.L_x_26:
        /* <DEDUP_REMOVED lines=15> */
.L_x_30:


//--------------------- .nv.shared.reserved.0     --------------------------
	.section	.nv.shared.reserved.0,"aw",@nobits
	.weak		__nv_reservedSMEM_offset_0_alias
	.size		__nv_reservedSMEM_offset_0_alias, 0, 64
	.other		__nv_reservedSMEM_offset_0_alias,@"STO_CUDA_RESERVED_SHARED STV_DEFAULT"
__nv_reservedSMEM_offset_0_alias:
	.zero		0
	.zero		64


//--------------------- .nv.constant0._Z18per_element_kernelPlS_S_ll --------------------------
	.section	.nv.constant0._Z18per_element_kernelPlS_S_ll,"a",@progbits
	.sectionflags	@""
	.align	4
.nv.constant0._Z18per_element_kernelPlS_S_ll:
	.zero		936


//--------------------- .nv.constant0._Z20per_column_AB_kernelPlS_S_ll --------------------------
	.section	.nv.constant0._Z20per_column_AB_kernelPlS_S_ll,"a",@progbits
	.sectionflags	@""
	.align	4
.nv.constant0._Z20per_column_AB_kernelPlS_S_ll:
	.zero		936


//--------------------- .nv.constant0._Z17per_row_AB_kernelPlS_S_ll --------------------------
	.section	.nv.constant0._Z17per_row_AB_kernelPlS_S_ll,"a",@progbits
	.sectionflags	@""
	.align	4
.nv.constant0._Z17per_row_AB_kernelPlS_S_ll:
	.zero		936


//--------------------- SYMBOLS --------------------------

	.type		.nv.reservedSmem.offset0,@object
	.size		.nv.reservedSmem.offset0,0x4
